//
// Generated by NVIDIA NVVM Compiler
//
// Compiler Build ID: CL-36424714
// Cuda compilation tools, release 13.0, V13.0.88
// Based on NVVM 20.0.0
//

.version 9.0
.target sm_100
.address_size 64

	// .globl	_Z21initialize_boundariesPfS_fiiii
.func  (.param .align 16 .b8 func_retval0[16]) __internal_trig_reduction_slowpathd
(
	.param .b64 __internal_trig_reduction_slowpathd_param_0
)
;
.global .align 8 .b8 __cudart_i2opi_d[144] = {8, 93, 141, 31, 177, 95, 251, 107, 234, 146, 82, 138, 247, 57, 7, 61, 123, 241, 229, 235, 199, 186, 39, 117, 45, 234, 95, 158, 102, 63, 70, 79, 183, 9, 203, 39, 207, 126, 54, 109, 31, 109, 10, 90, 139, 17, 47, 239, 15, 152, 5, 222, 255, 151, 248, 31, 59, 40, 249, 189, 139, 95, 132, 156, 244, 57, 83, 131, 57, 214, 145, 57, 65, 126, 95, 180, 38, 112, 156, 233, 132, 68, 187, 46, 245, 53, 130, 232, 62, 167, 41, 177, 28, 235, 29, 254, 28, 146, 209, 9, 234, 46, 73, 6, 224, 210, 77, 66, 58, 110, 36, 183, 97, 197, 187, 222, 171, 99, 81, 254, 65, 144, 67, 60, 153, 149, 98, 219, 192, 221, 52, 245, 209, 87, 39, 252, 41, 21, 68, 78, 110, 131, 249, 162};
.global .align 16 .b8 __cudart_sin_cos_coeffs[128] = {70, 210, 176, 44, 241, 229, 90, 190, 146, 227, 172, 105, 227, 29, 199, 62, 161, 98, 219, 25, 160, 1, 42, 191, 24, 8, 17, 17, 17, 17, 129, 63, 84, 85, 85, 85, 85, 85, 197, 191, 0, 0, 0, 0, 0, 0, 0, 0, 0, 0, 0, 0, 0, 0, 0, 0, 100, 129, 253, 32, 131, 255, 168, 189, 40, 133, 239, 193, 167, 238, 33, 62, 217, 230, 6, 142, 79, 126, 146, 190, 233, 188, 221, 25, 160, 1, 250, 62, 71, 93, 193, 22, 108, 193, 86, 191, 81, 85, 85, 85, 85, 85, 165, 63, 0, 0, 0, 0, 0, 0, 224, 191, 0, 0, 0, 0, 0, 0, 240, 63};

.visible .entry _Z21initialize_boundariesPfS_fiiii(
	.param .u64 .ptr .align 1 _Z21initialize_boundariesPfS_fiiii_param_0,
	.param .u64 .ptr .align 1 _Z21initialize_boundariesPfS_fiiii_param_1,
	.param .f32 _Z21initialize_boundariesPfS_fiiii_param_2,
	.param .u32 _Z21initialize_boundariesPfS_fiiii_param_3,
	.param .u32 _Z21initialize_boundariesPfS_fiiii_param_4,
	.param .u32 _Z21initialize_boundariesPfS_fiiii_param_5,
	.param .u32 _Z21initialize_boundariesPfS_fiiii_param_6
)
{
	.reg .pred 	%p<7>;
	.reg .b32 	%r<26>;
	.reg .b32 	%f<3>;
	.reg .b64 	%rd<15>;
	.reg .b64 	%fd<39>;

	ld.param.u64 	%rd3, [_Z21initialize_boundariesPfS_fiiii_param_0];
	ld.param.u64 	%rd4, [_Z21initialize_boundariesPfS_fiiii_param_1];
	ld.param.f32 	%f1, [_Z21initialize_boundariesPfS_fiiii_param_2];
	ld.param.u32 	%r9, [_Z21initialize_boundariesPfS_fiiii_param_3];
	ld.param.u32 	%r10, [_Z21initialize_boundariesPfS_fiiii_param_4];
	ld.param.u32 	%r11, [_Z21initialize_boundariesPfS_fiiii_param_5];
	ld.param.u32 	%r12, [_Z21initialize_boundariesPfS_fiiii_param_6];
	mov.u32 	%r13, %ctaid.x;
	mov.u32 	%r1, %ntid.x;
	mov.u32 	%r14, %tid.x;
	mad.lo.s32 	%r24, %r13, %r1, %r14;
	setp.ge.s32 	%p1, %r24, %r11;
	@%p1 bra 	$L__BB0_7;
	cvt.f64.f32 	%fd9, %f1;
	add.f64 	%fd1, %fd9, %fd9;
	add.s32 	%r15, %r12, -1;
	cvt.rn.f64.s32 	%fd2, %r15;
	mov.u32 	%r16, %nctaid.x;
	mul.lo.s32 	%r3, %r1, %r16;
	cvta.to.global.u64 	%rd1, %rd4;
	cvta.to.global.u64 	%rd2, %rd3;
	mov.u64 	%rd7, __cudart_sin_cos_coeffs;
	mul.wide.s32 	%rd11, %r10, 4;
$L__BB0_2:
	add.s32 	%r17, %r24, %r9;
	cvt.rn.f64.s32 	%fd10, %r17;
	mul.f64 	%fd11, %fd1, %fd10;
	div.rn.f64 	%fd3, %fd11, %fd2;
	abs.f64 	%fd4, %fd3;
	setp.neu.f64 	%p2, %fd4, 0d7FF0000000000000;
	@%p2 bra 	$L__BB0_4;
	mov.f64 	%fd17, 0d0000000000000000;
	mul.rn.f64 	%fd38, %fd3, %fd17;
	mov.b32 	%r25, 0;
	bra.uni 	$L__BB0_6;
$L__BB0_4:
	mul.f64 	%fd12, %fd3, 0d3FE45F306DC9C883;
	cvt.rni.s32.f64 	%r25, %fd12;
	cvt.rn.f64.s32 	%fd13, %r25;
	fma.rn.f64 	%fd14, %fd13, 0dBFF921FB54442D18, %fd3;
	fma.rn.f64 	%fd15, %fd13, 0dBC91A62633145C00, %fd14;
	fma.rn.f64 	%fd38, %fd13, 0dB97B839A252049C0, %fd15;
	setp.ltu.f64 	%p3, %fd4, 0d41E0000000000000;
	@%p3 bra 	$L__BB0_6;
	{ // callseq 0, 0
	.param .b64 param0;
	st.param.f64 	[param0], %fd3;
	.param .align 16 .b8 retval0[16];
	call.uni (retval0), 
	__internal_trig_reduction_slowpathd, 
	(
	param0
	);
	ld.param.f64 	%fd38, [retval0];
	ld.param.b32 	%r25, [retval0+8];
	} // callseq 0
$L__BB0_6:
	shl.b32 	%r20, %r25, 6;
	cvt.u64.u32 	%rd5, %r20;
	and.b64  	%rd6, %rd5, 64;
	add.s64 	%rd8, %rd7, %rd6;
	mul.rn.f64 	%fd18, %fd38, %fd38;
	and.b32  	%r21, %r25, 1;
	setp.eq.b32 	%p4, %r21, 1;
	selp.f64 	%fd19, 0dBDA8FF8320FD8164, 0d3DE5DB65F9785EBA, %p4;
	ld.global.nc.v2.f64 	{%fd20, %fd21}, [%rd8];
	fma.rn.f64 	%fd22, %fd19, %fd18, %fd20;
	fma.rn.f64 	%fd23, %fd22, %fd18, %fd21;
	ld.global.nc.v2.f64 	{%fd24, %fd25}, [%rd8+16];
	fma.rn.f64 	%fd26, %fd23, %fd18, %fd24;
	fma.rn.f64 	%fd27, %fd26, %fd18, %fd25;
	ld.global.nc.v2.f64 	{%fd28, %fd29}, [%rd8+32];
	fma.rn.f64 	%fd30, %fd27, %fd18, %fd28;
	fma.rn.f64 	%fd31, %fd30, %fd18, %fd29;
	fma.rn.f64 	%fd32, %fd31, %fd38, %fd38;
	fma.rn.f64 	%fd33, %fd31, %fd18, 0d3FF0000000000000;
	selp.f64 	%fd34, %fd33, %fd32, %p4;
	and.b32  	%r22, %r25, 2;
	setp.eq.s32 	%p5, %r22, 0;
	mov.f64 	%fd35, 0d0000000000000000;
	sub.f64 	%fd36, %fd35, %fd34;
	selp.f64 	%fd37, %fd34, %fd36, %p5;
	cvt.rn.f32.f64 	%f2, %fd37;
	mul.lo.s32 	%r23, %r24, %r10;
	mul.wide.s32 	%rd9, %r23, 4;
	add.s64 	%rd10, %rd1, %rd9;
	st.global.f32 	[%rd10], %f2;
	add.s64 	%rd12, %rd10, %rd11;
	st.global.f32 	[%rd12+-4], %f2;
	add.s64 	%rd13, %rd2, %rd9;
	st.global.f32 	[%rd13], %f2;
	add.s64 	%rd14, %rd13, %rd11;
	st.global.f32 	[%rd14+-4], %f2;
	add.s32 	%r24, %r24, %r3;
	setp.lt.s32 	%p6, %r24, %r11;
	@%p6 bra 	$L__BB0_2;
$L__BB0_7:
	ret;

}
	// .globl	_Z13jacobi_kernelILi32ELi32EEvPfPKfS0_iiib
.visible .entry _Z13jacobi_kernelILi32ELi32EEvPfPKfS0_iiib(
	.param .u64 .ptr .align 1 _Z13jacobi_kernelILi32ELi32EEvPfPKfS0_iiib_param_0,
	.param .u64 .ptr .align 1 _Z13jacobi_kernelILi32ELi32EEvPfPKfS0_iiib_param_1,
	.param .u64 .ptr .align 1 _Z13jacobi_kernelILi32ELi32EEvPfPKfS0_iiib_param_2,
	.param .u32 _Z13jacobi_kernelILi32ELi32EEvPfPKfS0_iiib_param_3,
	.param .u32 _Z13jacobi_kernelILi32ELi32EEvPfPKfS0_iiib_param_4,
	.param .u32 _Z13jacobi_kernelILi32ELi32EEvPfPKfS0_iiib_param_5,
	.param .u8 _Z13jacobi_kernelILi32ELi32EEvPfPKfS0_iiib_param_6
)
{
	.reg .pred 	%p<6>;
	.reg .b16 	%rs<2>;
	.reg .b32 	%r<23>;
	.reg .b32 	%f<16>;
	.reg .b64 	%rd<14>;

	ld.param.u64 	%rd2, [_Z13jacobi_kernelILi32ELi32EEvPfPKfS0_iiib_param_0];
	ld.param.u64 	%rd3, [_Z13jacobi_kernelILi32ELi32EEvPfPKfS0_iiib_param_1];
	ld.param.u64 	%rd4, [_Z13jacobi_kernelILi32ELi32EEvPfPKfS0_iiib_param_2];
	ld.param.u32 	%r4, [_Z13jacobi_kernelILi32ELi32EEvPfPKfS0_iiib_param_3];
	ld.param.u32 	%r5, [_Z13jacobi_kernelILi32ELi32EEvPfPKfS0_iiib_param_4];
	ld.param.u32 	%r6, [_Z13jacobi_kernelILi32ELi32EEvPfPKfS0_iiib_param_5];
	ld.param.s8 	%rs1, [_Z13jacobi_kernelILi32ELi32EEvPfPKfS0_iiib_param_6];
	mov.u32 	%r7, %ctaid.y;
	mov.u32 	%r8, %ntid.y;
	mov.u32 	%r9, %tid.y;
	mad.lo.s32 	%r10, %r7, %r8, %r9;
	add.s32 	%r1, %r10, %r4;
	mov.u32 	%r11, %ctaid.x;
	mov.u32 	%r12, %ntid.x;
	mov.u32 	%r13, %tid.x;
	mad.lo.s32 	%r14, %r11, %r12, %r13;
	add.s32 	%r2, %r14, 1;
	setp.ge.s32 	%p1, %r1, %r5;
	add.s32 	%r16, %r6, -1;
	setp.ge.s32 	%p2, %r2, %r16;
	or.pred  	%p3, %p1, %p2;
	@%p3 bra 	$L__BB1_3;
	cvta.to.global.u64 	%rd5, %rd3;
	cvta.to.global.u64 	%rd6, %rd2;
	mul.lo.s32 	%r17, %r6, %r1;
	add.s32 	%r18, %r17, %r2;
	mul.wide.s32 	%rd7, %r18, 4;
	add.s64 	%rd1, %rd5, %rd7;
	ld.global.nc.f32 	%f5, [%rd1+4];
	ld.global.nc.f32 	%f6, [%rd1+-4];
	add.f32 	%f7, %f5, %f6;
	add.s32 	%r19, %r17, %r6;
	mul.wide.s32 	%rd8, %r6, 4;
	add.s64 	%rd9, %rd1, %rd8;
	ld.global.nc.f32 	%f8, [%rd9];
	add.f32 	%f9, %f7, %f8;
	shl.b32 	%r20, %r6, 1;
	sub.s32 	%r21, %r19, %r20;
	add.s32 	%r22, %r21, %r2;
	mul.wide.s32 	%rd10, %r22, 4;
	add.s64 	%rd11, %rd5, %rd10;
	ld.global.nc.f32 	%f10, [%rd11];
	add.f32 	%f11, %f9, %f10;
	mul.f32 	%f1, %f11, 0f3E800000;
	add.s64 	%rd12, %rd6, %rd7;
	st.global.f32 	[%rd12], %f1;
	setp.eq.s16 	%p5, %rs1, 0;
	@%p5 bra 	$L__BB1_5;
	ld.global.nc.f32 	%f12, [%rd1];
	sub.f32 	%f13, %f1, %f12;
	fma.rn.f32 	%f15, %f13, %f13, 0f00000000;
	bra.uni 	$L__BB1_4;
$L__BB1_3:
	setp.eq.s16 	%p4, %rs1, 0;
	mov.f32 	%f15, 0f00000000;
	@%p4 bra 	$L__BB1_5;
$L__BB1_4:
	cvta.to.global.u64 	%rd13, %rd4;
	atom.global.add.f32 	%f14, [%rd13], %f15;
$L__BB1_5:
	ret;

}
.func  (.param .align 16 .b8 func_retval0[16]) __internal_trig_reduction_slowpathd(
	.param .b64 __internal_trig_reduction_slowpathd_param_0
)
{
	.local .align 8 .b8 	__local_depot2[40];
	.reg .b64 	%SP;
	.reg .b64 	%SPL;
	.reg .pred 	%p<10>;
	.reg .b32 	%r<47>;
	.reg .b64 	%rd<74>;
	.reg .b64 	%fd<5>;

	mov.u64 	%SPL, __local_depot2;
	ld.param.f64 	%fd4, [__internal_trig_reduction_slowpathd_param_0];
	add.u64 	%rd1, %SPL, 0;
	{
	.reg .b32 %temp; 
	mov.b64 	{%temp, %r1}, %fd4;
	}
	shr.u32 	%r2, %r1, 20;
	and.b32  	%r3, %r2, 2047;
	setp.eq.s32 	%p1, %r3, 2047;
	mov.b32 	%r46, 0;
	@%p1 bra 	$L__BB2_9;
	add.s32 	%r20, %r3, -1024;
	mov.b64 	%rd20, %fd4;
	shl.b64 	%rd2, %rd20, 11;
	shr.u32 	%r4, %r20, 6;
	sub.s32 	%r45, 15, %r4;
	sub.s32 	%r21, 19, %r4;
	setp.lt.u32 	%p2, %r20, 128;
	selp.b32 	%r6, 18, %r21, %p2;
	setp.ge.s32 	%p3, %r45, %r6;
	mov.b64 	%rd70, 0;
	@%p3 bra 	$L__BB2_4;
	add.s32 	%r23, %r6, %r4;
	neg.s32 	%r43, %r23;
	or.b64  	%rd3, %rd2, -9223372036854775808;
	mov.b64 	%rd70, 0;
	mov.b32 	%r42, 0;
	mov.u64 	%rd25, __cudart_i2opi_d;
	mov.u32 	%r44, %r45;
$L__BB2_3:
	.pragma "nounroll";
	mul.wide.s32 	%rd22, %r42, 8;
	add.s64 	%rd23, %rd1, %rd22;
	mul.wide.s32 	%rd24, %r44, 8;
	add.s64 	%rd26, %rd25, %rd24;
	ld.global.nc.u64 	%rd27, [%rd26];
	{
	.reg .u32 %r0, %r1, %r2, %r3, %alo, %ahi, %blo, %bhi, %clo, %chi;
	mov.b64 	{%alo,%ahi}, %rd27;
	mov.b64 	{%blo,%bhi}, %rd3;
	mov.b64 	{%clo,%chi}, %rd70;
	mad.lo.cc.u32 	%r0, %alo, %blo, %clo;
	madc.hi.cc.u32 	%r1, %alo, %blo, %chi;
	madc.hi.u32 	%r2, %alo, %bhi, 0;
	mad.lo.cc.u32 	%r1, %alo, %bhi, %r1;
	madc.hi.cc.u32 	%r2, %ahi, %blo, %r2;
	madc.hi.u32 	%r3, %ahi, %bhi, 0;
	mad.lo.cc.u32 	%r1, %ahi, %blo, %r1;
	madc.lo.cc.u32 	%r2, %ahi, %bhi, %r2;
	addc.u32 	%r3, %r3, 0;
	mov.b64 	%rd28, {%r0,%r1};
	mov.b64 	%rd70, {%r2,%r3};
	}
	st.local.u64 	[%rd23], %rd28;
	add.s32 	%r44, %r44, 1;
	add.s32 	%r43, %r43, 1;
	add.s32 	%r42, %r42, 1;
	setp.ne.s32 	%p4, %r43, -15;
	mov.u32 	%r45, %r6;
	@%p4 bra 	$L__BB2_3;
$L__BB2_4:
	cvt.s64.s32 	%rd29, %r45;
	cvt.u64.u32 	%rd30, %r4;
	add.s64 	%rd31, %rd30, %rd29;
	shl.b64 	%rd32, %rd31, 3;
	add.s64 	%rd33, %rd1, %rd32;
	st.local.u64 	[%rd33+-120], %rd70;
	and.b32  	%r15, %r2, 63;
	ld.local.u64 	%rd72, [%rd1+16];
	ld.local.u64 	%rd71, [%rd1+24];
	setp.eq.s32 	%p5, %r15, 0;
	@%p5 bra 	$L__BB2_6;
	shl.b64 	%rd34, %rd71, %r15;
	shr.u64 	%rd35, %rd72, 1;
	xor.b32  	%r24, %r15, 63;
	shr.u64 	%rd36, %rd35, %r24;
	or.b64  	%rd71, %rd34, %rd36;
	ld.local.u64 	%rd37, [%rd1+8];
	shl.b64 	%rd38, %rd72, %r15;
	shr.u64 	%rd39, %rd37, 1;
	shr.u64 	%rd40, %rd39, %r24;
	or.b64  	%rd72, %rd38, %rd40;
$L__BB2_6:
	and.b32  	%r25, %r1, -2147483648;
	shr.u64 	%rd41, %rd71, 62;
	cvt.u32.u64 	%r26, %rd41;
	mov.b64 	{%r27, %r28}, %rd71;
	mov.b64 	{%r29, %r30}, %rd72;
	shf.l.wrap.b32 	%r31, %r30, %r27, 2;
	shf.l.wrap.b32 	%r32, %r27, %r28, 2;
	mov.b64 	%rd42, {%r31, %r32};
	shl.b64 	%rd43, %rd72, 2;
	shr.u64 	%rd44, %rd42, 63;
	cvt.u32.u64 	%r33, %rd44;
	add.s32 	%r34, %r33, %r26;
	setp.eq.s32 	%p6, %r25, 0;
	neg.s32 	%r35, %r34;
	selp.b32 	%r46, %r34, %r35, %p6;
	setp.gt.s64 	%p7, %rd42, -1;
	mov.b64 	%rd45, 0;
	{
	.reg .u32 %r0, %r1, %r2, %r3, %a0, %a1, %a2, %a3, %b0, %b1, %b2, %b3;
	mov.b64 	{%a0,%a1}, %rd45;
	mov.b64 	{%a2,%a3}, %rd45;
	mov.b64 	{%b0,%b1}, %rd43;
	mov.b64 	{%b2,%b3}, %rd42;
	sub.cc.u32 	%r0, %a0, %b0;
	subc.cc.u32 	%r1, %a1, %b1;
	subc.cc.u32 	%r2, %a2, %b2;
	subc.u32 	%r3, %a3, %b3;
	mov.b64 	%rd46, {%r0,%r1};
	mov.b64 	%rd47, {%r2,%r3};
	}
	xor.b32  	%r36, %r25, -2147483648;
	selp.b64 	%rd73, %rd42, %rd47, %p7;
	selp.b64 	%rd14, %rd43, %rd46, %p7;
	selp.b32 	%r17, %r25, %r36, %p7;
	clz.b64 	%r37, %rd73;
	cvt.u64.u32 	%rd15, %r37;
	setp.eq.s32 	%p8, %r37, 0;
	@%p8 bra 	$L__BB2_8;
	cvt.u32.u64 	%r38, %rd15;
	and.b32  	%r39, %r38, 63;
	shl.b64 	%rd48, %rd73, %r39;
	shr.u64 	%rd49, %rd14, 1;
	not.b32 	%r40, %r38;
	and.b32  	%r41, %r40, 63;
	shr.u64 	%rd50, %rd49, %r41;
	or.b64  	%rd73, %rd48, %rd50;
$L__BB2_8:
	mov.b64 	%rd51, -3958705157555305931;
	{
	.reg .u32 %r0, %r1, %r2, %r3, %alo, %ahi, %blo, %bhi;
	mov.b64 	{%alo,%ahi}, %rd73;
	mov.b64 	{%blo,%bhi}, %rd51;
	mul.lo.u32 	%r0, %alo, %blo;
	mul.hi.u32 	%r1, %alo, %blo;
	mad.lo.cc.u32 	%r1, %alo, %bhi, %r1;
	madc.hi.u32 	%r2, %alo, %bhi, 0;
	mad.lo.cc.u32 	%r1, %ahi, %blo, %r1;
	madc.hi.cc.u32 	%r2, %ahi, %blo, %r2;
	madc.hi.u32 	%r3, %ahi, %bhi, 0;
	mad.lo.cc.u32 	%r2, %ahi, %bhi, %r2;
	addc.u32 	%r3, %r3, 0;
	mov.b64 	%rd52, {%r0,%r1};
	mov.b64 	%rd53, {%r2,%r3};
	}
	setp.gt.s64 	%p9, %rd53, 0;
	{
	.reg .u32 %r0, %r1, %r2, %r3, %a0, %a1, %a2, %a3, %b0, %b1, %b2, %b3;
	mov.b64 	{%a0,%a1}, %rd52;
	mov.b64 	{%a2,%a3}, %rd53;
	mov.b64 	{%b0,%b1}, %rd52;
	mov.b64 	{%b2,%b3}, %rd53;
	add.cc.u32 	%r0, %a0, %b0;
	addc.cc.u32 	%r1, %a1, %b1;
	addc.cc.u32 	%r2, %a2, %b2;
	addc.u32 	%r3, %a3, %b3;
	mov.b64 	%rd54, {%r0,%r1};
	mov.b64 	%rd55, {%r2,%r3};
	}
	selp.b64 	%rd56, %rd55, %rd53, %p9;
	selp.s64 	%rd57, -1, 0, %p9;
	sub.s64 	%rd58, %rd57, %rd15;
	cvt.u64.u32 	%rd59, %r17;
	shl.b64 	%rd60, %rd59, 32;
	add.s64 	%rd61, %rd56, 1;
	shr.u64 	%rd62, %rd61, 10;
	add.s64 	%rd63, %rd62, 1;
	shr.u64 	%rd64, %rd63, 1;
	shl.b64 	%rd65, %rd58, 52;
	add.s64 	%rd66, %rd65, %rd64;
	add.s64 	%rd67, %rd66, 4602678819172646912;
	or.b64  	%rd68, %rd67, %rd60;
	mov.b64 	%fd4, %rd68;
$L__BB2_9:
	st.param.f64 	[func_retval0], %fd4;
	st.param.b32 	[func_retval0+8], %r46;
	ret;

}


// ===== COMPILED SASS (sm_100) =====

	.target	sm_100

	.elftype	@"ET_EXEC"


//--------------------- .note.nv.tkinfo           --------------------------
	.section	.note.nv.tkinfo,"",@"SHT_NOTE"
	.sectionflags	@"SHF_NOTE_NV_TKINFO"
	.tkinfo
        /*0018*/ 	.word	0x00000002
        /*0030*/ 	.string	""
        /*0030*/ 	.string	"ptxas"
        /*0030*/ 	.string	"Cuda compilation tools, release 13.0, V13.0.88"
        /*0030*/ 	.string	"Build cuda_13.0.r13.0/compiler.36424714_0"
        /*0030*/ 	.string	"-arch sm_100 -m 64 "



//--------------------- .note.nv.cuinfo           --------------------------
	.section	.note.nv.cuinfo,"",@"SHT_NOTE"
	.sectionflags	@"SHF_NOTE_NV_CUINFO"
        /*0018*/ 	.short	0x0002
        /*001a*/ 	.short	0x0064
        /*001c*/ 	.short	0x0082
	.zero		2


//--------------------- .nv.info                  --------------------------
	.section	.nv.info,"",@"SHT_CUDA_INFO"
	.align	4


	//----- nvinfo : EIATTR_REGCOUNT
	.align		4
        /*0000*/ 	.byte	0x04, 0x2f
        /*0002*/ 	.short	(.L_3 - .L_2)
	.align		4
.L_2:
        /*0004*/ 	.word	index@(_Z21initialize_boundariesPfS_fiiii)
        /*0008*/ 	.word	0x00000020


	//----- nvinfo : EIATTR_FRAME_SIZE
	.align		4
.L_3:
        /*000c*/ 	.byte	0x04, 0x11
        /*000e*/ 	.short	(.L_5 - .L_4)
	.align		4
.L_4:
        /*0010*/ 	.word	index@($_Z21initialize_boundariesPfS_fiiii$__internal_trig_reduction_slowpathd)
        /*0014*/ 	.word	0x00000028


	//----- nvinfo : EIATTR_FRAME_SIZE
	.align		4
.L_5:
        /*0018*/ 	.byte	0x04, 0x11
        /*001a*/ 	.short	(.L_7 - .L_6)
	.align		4
.L_6:
        /*001c*/ 	.word	index@($__internal_0_$__cuda_sm20_div_rn_f64_full)
        /*0020*/ 	.word	0x00000028


	//----- nvinfo : EIATTR_FRAME_SIZE
	.align		4
.L_7:
        /*0024*/ 	.byte	0x04, 0x11
        /*0026*/ 	.short	(.L_9 - .L_8)
	.align		4
.L_8:
        /*0028*/ 	.word	index@(_Z21initialize_boundariesPfS_fiiii)
        /*002c*/ 	.word	0x00000028


	//----- nvinfo : EIATTR_REGCOUNT
	.align		4
.L_9:
        /*0030*/ 	.byte	0x04, 0x2f
        /*0032*/ 	.short	(.L_11 - .L_10)
	.align		4
.L_10:
        /*0034*/ 	.word	index@(_Z13jacobi_kernelILi32ELi32EEvPfPKfS0_iiib)
        /*0038*/ 	.word	0x00000010


	//----- nvinfo : EIATTR_FRAME_SIZE
	.align		4
.L_11:
        /*003c*/ 	.byte	0x04, 0x11
        /*003e*/ 	.short	(.L_13 - .L_12)
	.align		4
.L_12:
        /*0040*/ 	.word	index@(_Z13jacobi_kernelILi32ELi32EEvPfPKfS0_iiib)
        /*0044*/ 	.word	0x00000000


	//----- nvinfo : EIATTR_MIN_STACK_SIZE
	.align		4
.L_13:
        /*0048*/ 	.byte	0x04, 0x12
        /*004a*/ 	.short	(.L_15 - .L_14)
	.align		4
.L_14:
        /*004c*/ 	.word	index@(_Z13jacobi_kernelILi32ELi32EEvPfPKfS0_iiib)
        /*0050*/ 	.word	0x00000000


	//----- nvinfo : EIATTR_MIN_STACK_SIZE
	.align		4
.L_15:
        /*0054*/ 	.byte	0x04, 0x12
        /*0056*/ 	.short	(.L_17 - .L_16)
	.align		4
.L_16:
        /*0058*/ 	.word	index@(_Z21initialize_boundariesPfS_fiiii)
        /*005c*/ 	.word	0x00000028
.L_17:


//--------------------- .nv.compat                --------------------------
	.section	.nv.compat,"",@"SHT_CUDA_COMPAT_INFO"
	.align	4
        /*0000*/ 	.byte	0x02, 0x09, 0x00, 0x00, 0x02, 0x02, 0x01, 0x00, 0x02, 0x05, 0x05, 0x00, 0x03, 0x07, 0x01, 0x01
        /*0010*/ 	.byte	0x02, 0x03, 0x00, 0x00, 0x02, 0x06, 0x01, 0x00, 0x04, 0x0b, 0x08, 0x00, 0x01, 0x00, 0x00, 0x00
        /*0020*/ 	.byte	0x00, 0x00, 0x00, 0x00


//--------------------- .nv.info._Z13jacobi_kernelILi32ELi32EEvPfPKfS0_iiib --------------------------
	.section	.nv.info._Z13jacobi_kernelILi32ELi32EEvPfPKfS0_iiib,"",@"SHT_CUDA_INFO"
	.sectionflags	@""
	.align	4


	//----- nvinfo : EIATTR_CUDA_API_VERSION
	.align		4
        /*0000*/ 	.byte	0x04, 0x37
        /*0002*/ 	.short	(.L_19 - .L_18)
.L_18:
        /*0004*/ 	.word	0x00000082


	//----- nvinfo : EIATTR_KPARAM_INFO
	.align		4
.L_19:
        /*0008*/ 	.byte	0x04, 0x17
        /*000a*/ 	.short	(.L_21 - .L_20)
.L_20:
        /*000c*/ 	.word	0x00000000
        /*0010*/ 	.short	0x0006
        /*0012*/ 	.short	0x0024
        /*0014*/ 	.byte	0x00, 0xf0, 0x05, 0x00


	//----- nvinfo : EIATTR_KPARAM_INFO
	.align		4
.L_21:
        /*0018*/ 	.byte	0x04, 0x17
        /*001a*/ 	.short	(.L_23 - .L_22)
.L_22:
        /*001c*/ 	.word	0x00000000
        /*0020*/ 	.short	0x0005
        /*0022*/ 	.short	0x0020
        /*0024*/ 	.byte	0x00, 0xf0, 0x11, 0x00


	//----- nvinfo : EIATTR_KPARAM_INFO
	.align		4
.L_23:
        /*0028*/ 	.byte	0x04, 0x17
        /*002a*/ 	.short	(.L_25 - .L_24)
.L_24:
        /*002c*/ 	.word	0x00000000
        /*0030*/ 	.short	0x0004
        /*0032*/ 	.short	0x001c
        /*0034*/ 	.byte	0x00, 0xf0, 0x11, 0x00


	//----- nvinfo : EIATTR_KPARAM_INFO
	.align		4
.L_25:
        /*0038*/ 	.byte	0x04, 0x17
        /*003a*/ 	.short	(.L_27 - .L_26)
.L_26:
        /*003c*/ 	.word	0x00000000
        /*0040*/ 	.short	0x0003
        /*0042*/ 	.short	0x0018
        /*0044*/ 	.byte	0x00, 0xf0, 0x11, 0x00


	//----- nvinfo : EIATTR_KPARAM_INFO
	.align		4
.L_27:
        /*0048*/ 	.byte	0x04, 0x17
        /*004a*/ 	.short	(.L_29 - .L_28)
.L_28:
        /*004c*/ 	.word	0x00000000
        /*0050*/ 	.short	0x0002
        /*0052*/ 	.short	0x0010
        /*0054*/ 	.byte	0x00, 0xf5, 0x21, 0x00


	//----- nvinfo : EIATTR_KPARAM_INFO
	.align		4
.L_29:
        /*0058*/ 	.byte	0x04, 0x17
        /*005a*/ 	.short	(.L_31 - .L_30)
.L_30:
        /*005c*/ 	.word	0x00000000
        /*0060*/ 	.short	0x0001
        /*0062*/ 	.short	0x0008
        /*0064*/ 	.byte	0x00, 0xf5, 0x21, 0x00


	//----- nvinfo : EIATTR_KPARAM_INFO
	.align		4
.L_31:
        /*0068*/ 	.byte	0x04, 0x17
        /*006a*/ 	.short	(.L_33 - .L_32)
.L_32:
        /*006c*/ 	.word	0x00000000
        /*0070*/ 	.short	0x0000
        /*0072*/ 	.short	0x0000
        /*0074*/ 	.byte	0x00, 0xf5, 0x21, 0x00


	//----- nvinfo : EIATTR_SPARSE_MMA_MASK
	.align		4
.L_33:
        /*0078*/ 	.byte	0x03, 0x50
        /*007a*/ 	.short	0x0000


	//----- nvinfo : EIATTR_MAXREG_COUNT
	.align		4
        /*007c*/ 	.byte	0x03, 0x1b
        /*007e*/ 	.short	0x00ff


	//----- nvinfo : EIATTR_MERCURY_ISA_VERSION
	.align		4
        /*0080*/ 	.byte	0x03, 0x5f
        /*0082*/ 	.short	0x0101


	//----- nvinfo : EIATTR_VRC_CTA_INIT_COUNT
	.align		4
        /*0084*/ 	.byte	0x02, 0x4a
	.zero		1
	.zero		1


	//----- nvinfo : EIATTR_EXIT_INSTR_OFFSETS
	.align		4
        /*0088*/ 	.byte	0x04, 0x1c
        /*008a*/ 	.short	(.L_35 - .L_34)


	//   ....[0]....
.L_34:
        /*008c*/ 	.word	0x000002a0


	//   ....[1]....
        /*0090*/ 	.word	0x00000320


	//   ....[2]....
        /*0094*/ 	.word	0x00000370


	//----- nvinfo : EIATTR_CRS_STACK_SIZE
	.align		4
.L_35:
        /*0098*/ 	.byte	0x04, 0x1e
        /*009a*/ 	.short	(.L_37 - .L_36)
.L_36:
        /*009c*/ 	.word	0x00000000


	//----- nvinfo : EIATTR_CBANK_PARAM_SIZE
	.align		4
.L_37:
        /*00a0*/ 	.byte	0x03, 0x19
        /*00a2*/ 	.short	0x0025


	//----- nvinfo : EIATTR_PARAM_CBANK
	.align		4
        /*00a4*/ 	.byte	0x04, 0x0a
        /*00a6*/ 	.short	(.L_39 - .L_38)
	.align		4
.L_38:
        /*00a8*/ 	.word	index@(.nv.constant0._Z13jacobi_kernelILi32ELi32EEvPfPKfS0_iiib)
        /*00ac*/ 	.short	0x0380
        /*00ae*/ 	.short	0x0025


	//----- nvinfo : EIATTR_SW_WAR
	.align		4
.L_39:
        /*00b0*/ 	.byte	0x04, 0x36
        /*00b2*/ 	.short	(.L_41 - .L_40)
.L_40:
        /*00b4*/ 	.word	0x00000008
.L_41:


//--------------------- .nv.info._Z21initialize_boundariesPfS_fiiii --------------------------
	.section	.nv.info._Z21initialize_boundariesPfS_fiiii,"",@"SHT_CUDA_INFO"
	.sectionflags	@""
	.align	4


	//----- nvinfo : EIATTR_CUDA_API_VERSION
	.align		4
        /*0000*/ 	.byte	0x04, 0x37
        /*0002*/ 	.short	(.L_43 - .L_42)
.L_42:
        /*0004*/ 	.word	0x00000082


	//----- nvinfo : EIATTR_KPARAM_INFO
	.align		4
.L_43:
        /*0008*/ 	.byte	0x04, 0x17
        /*000a*/ 	.short	(.L_45 - .L_44)
.L_44:
        /*000c*/ 	.word	0x00000000
        /*0010*/ 	.short	0x0006
        /*0012*/ 	.short	0x0020
        /*0014*/ 	.byte	0x00, 0xf0, 0x11, 0x00


	//----- nvinfo : EIATTR_KPARAM_INFO
	.align		4
.L_45:
        /*0018*/ 	.byte	0x04, 0x17
        /*001a*/ 	.short	(.L_47 - .L_46)
.L_46:
        /*001c*/ 	.word	0x00000000
        /*0020*/ 	.short	0x0005
        /*0022*/ 	.short	0x001c
        /*0024*/ 	.byte	0x00, 0xf0, 0x11, 0x00


	//----- nvinfo : EIATTR_KPARAM_INFO
	.align		4
.L_47:
        /*0028*/ 	.byte	0x04, 0x17
        /*002a*/ 	.short	(.L_49 - .L_48)
.L_48:
        /*002c*/ 	.word	0x00000000
        /*0030*/ 	.short	0x0004
        /*0032*/ 	.short	0x0018
        /*0034*/ 	.byte	0x00, 0xf0, 0x11, 0x00


	//----- nvinfo : EIATTR_KPARAM_INFO
	.align		4
.L_49:
        /*0038*/ 	.byte	0x04, 0x17
        /*003a*/ 	.short	(.L_51 - .L_50)
.L_50:
        /*003c*/ 	.word	0x00000000
        /*0040*/ 	.short	0x0003
        /*0042*/ 	.short	0x0014
        /*0044*/ 	.byte	0x00, 0xf0, 0x11, 0x00


	//----- nvinfo : EIATTR_KPARAM_INFO
	.align		4
.L_51:
        /*0048*/ 	.byte	0x04, 0x17
        /*004a*/ 	.short	(.L_53 - .L_52)
.L_52:
        /*004c*/ 	.word	0x00000000
        /*0050*/ 	.short	0x0002
        /*0052*/ 	.short	0x0010
        /*0054*/ 	.byte	0x00, 0xf0, 0x11, 0x00


	//----- nvinfo : EIATTR_KPARAM_INFO
	.align		4
.L_53:
        /*0058*/ 	.byte	0x04, 0x17
        /*005a*/ 	.short	(.L_55 - .L_54)
.L_54:
        /*005c*/ 	.word	0x00000000
        /*0060*/ 	.short	0x0001
        /*0062*/ 	.short	0x0008
        /*0064*/ 	.byte	0x00, 0xf5, 0x21, 0x00


	//----- nvinfo : EIATTR_KPARAM_INFO
	.align		4
.L_55:
        /*0068*/ 	.byte	0x04, 0x17
        /*006a*/ 	.short	(.L_57 - .L_56)
.L_56:
        /*006c*/ 	.word	0x00000000
        /*0070*/ 	.short	0x0000
        /*0072*/ 	.short	0x0000
        /*0074*/ 	.byte	0x00, 0xf5, 0x21, 0x00


	//----- nvinfo : EIATTR_SPARSE_MMA_MASK
	.align		4
.L_57:
        /*0078*/ 	.byte	0x03, 0x50
        /*007a*/ 	.short	0x0000


	//----- nvinfo : EIATTR_MAXREG_COUNT
	.align		4
        /*007c*/ 	.byte	0x03, 0x1b
        /*007e*/ 	.short	0x00ff


	//----- nvinfo : EIATTR_MERCURY_ISA_VERSION
	.align		4
        /*0080*/ 	.byte	0x03, 0x5f
        /*0082*/ 	.short	0x0101


	//----- nvinfo : EIATTR_VRC_CTA_INIT_COUNT
	.align		4
        /*0084*/ 	.byte	0x02, 0x4a
	.zero		1
	.zero		1


	//----- nvinfo : EIATTR_EXIT_INSTR_OFFSETS
	.align		4
        /*0088*/ 	.byte	0x04, 0x1c
        /*008a*/ 	.short	(.L_59 - .L_58)


	//   ....[0]....
.L_58:
        /*008c*/ 	.word	0x00000080


	//   ....[1]....
        /*0090*/ 	.word	0x00000730


	//----- nvinfo : EIATTR_CRS_STACK_SIZE
	.align		4
.L_59:
        /*0094*/ 	.byte	0x04, 0x1e
        /*0096*/ 	.short	(.L_61 - .L_60)
.L_60:
        /*0098*/ 	.word	0x00000000


	//----- nvinfo : EIATTR_CBANK_PARAM_SIZE
	.align		4
.L_61:
        /*009c*/ 	.byte	0x03, 0x19
        /*009e*/ 	.short	0x0024


	//----- nvinfo : EIATTR_PARAM_CBANK
	.align		4
        /*00a0*/ 	.byte	0x04, 0x0a
        /*00a2*/ 	.short	(.L_63 - .L_62)
	.align		4
.L_62:
        /*00a4*/ 	.word	index@(.nv.constant0._Z21initialize_boundariesPfS_fiiii)
        /*00a8*/ 	.short	0x0380
        /*00aa*/ 	.short	0x0024


	//----- nvinfo : EIATTR_SW_WAR
	.align		4
.L_63:
        /*00ac*/ 	.byte	0x04, 0x36
        /*00ae*/ 	.short	(.L_65 - .L_64)
.L_64:
        /*00b0*/ 	.word	0x00000008
.L_65:


//--------------------- .nv.callgraph             --------------------------
	.section	.nv.callgraph,"",@"SHT_CUDA_CALLGRAPH"
	.align	4
	.sectionentsize	8
	.align		4
        /*0000*/ 	.word	0x00000000
	.align		4
        /*0004*/ 	.word	0xffffffff
	.align		4
        /*0008*/ 	.word	0x00000000
	.align		4
        /*000c*/ 	.word	0xfffffffe
	.align		4
        /*0010*/ 	.word	0x00000000
	.align		4
        /*0014*/ 	.word	0xfffffffd
	.align		4
        /*0018*/ 	.word	0x00000000
	.align		4
        /*001c*/ 	.word	0xfffffffc


//--------------------- .nv.constant4             --------------------------
	.section	.nv.constant4,"a",@progbits
	.align	8
	.align		8
.nv.constant4:
        /*0000*/ 	.dword	__cudart_i2opi_d
	.align		8
        /*0008*/ 	.dword	__cudart_sin_cos_coeffs


//--------------------- .text._Z13jacobi_kernelILi32ELi32EEvPfPKfS0_iiib --------------------------
	.section	.text._Z13jacobi_kernelILi32ELi32EEvPfPKfS0_iiib,"ax",@progbits
	.align	128
        .global         _Z13jacobi_kernelILi32ELi32EEvPfPKfS0_iiib
        .type           _Z13jacobi_kernelILi32ELi32EEvPfPKfS0_iiib,@function
        .size           _Z13jacobi_kernelILi32ELi32EEvPfPKfS0_iiib,(.L_x_24 - _Z13jacobi_kernelILi32ELi32EEvPfPKfS0_iiib)
        .other          _Z13jacobi_kernelILi32ELi32EEvPfPKfS0_iiib,@"STO_CUDA_ENTRY STV_DEFAULT"
_Z13jacobi_kernelILi32ELi32EEvPfPKfS0_iiib:
.text._Z13jacobi_kernelILi32ELi32EEvPfPKfS0_iiib:
[----:B------:R-:W-:Y:S01]  /*0000*/  LDC R1, c[0x0][0x37c] ;  /* 0x0000df00ff017b82 */ /* 0x000fe20000000800 */
[----:B------:R-:W0:Y:S07]  /*0010*/  S2R R5, SR_TID.X ;  /* 0x0000000000057919 */ /* 0x000e2e0000002100 */
[----:B------:R-:W1:Y:S01]  /*0020*/  LDC R0, c[0x0][0x364] ;  /* 0x0000d900ff007b82 */ /* 0x000e620000000800 */
[----:B------:R-:W2:Y:S01]  /*0030*/  LDCU.64 UR8, c[0x0][0x398] ;  /* 0x00007300ff0877ac */ /* 0x000ea20008000a00 */
[----:B------:R-:W-:Y:S01]  /*0040*/  BSSY.RECONVERGENT B0, `(.L_x_0) ;  /* 0x0000030000007945 */ /* 0x000fe20003800200 */
[----:B------:R-:W1:Y:S01]  /*0050*/  S2R R3, SR_TID.Y ;  /* 0x0000000000037919 */ /* 0x000e620000002200 */
[----:B------:R-:W3:Y:S04]  /*0060*/  LDCU.64 UR6, c[0x0][0x358] ;  /* 0x00006b00ff0677ac */ /* 0x000ee80008000a00 */
[----:B------:R-:W0:Y:S08]  /*0070*/  S2UR UR5, SR_CTAID.X ;  /* 0x00000000000579c3 */ /* 0x000e300000002500 */
[----:B------:R-:W0:Y:S08]  /*0080*/  LDC R2, c[0x0][0x360] ;  /* 0x0000d800ff027b82 */ /* 0x000e300000000800 */
[----:B------:R-:W1:Y:S08]  /*0090*/  S2UR UR4, SR_CTAID.Y ;  /* 0x00000000000479c3 */ /* 0x000e700000002600 */
[----:B------:R-:W4:Y:S01]  /*00a0*/  LDC R13, c[0x0][0x3a0] ;  /* 0x0000e800ff0d7b82 */ /* 0x000f220000000800 */
[----:B0-----:R-:W-:-:S05]  /*00b0*/  IMAD R2, R2, UR5, R5 ;  /* 0x0000000502027c24 */ /* 0x001fca000f8e0205 */
[----:B------:R-:W-:Y:S01]  /*00c0*/  IADD3 R5, PT, PT, R2, 0x1, RZ ;  /* 0x0000000102057810 */ /* 0x000fe20007ffe0ff */
[----:B-1----:R-:W-:-:S05]  /*00d0*/  IMAD R0, R0, UR4, R3 ;  /* 0x0000000400007c24 */ /* 0x002fca000f8e0203 */
[----:B--2---:R-:W-:Y:S02]  /*00e0*/  IADD3 R0, PT, PT, R0, UR8, RZ ;  /* 0x0000000800007c10 */ /* 0x004fe4000fffe0ff */
[----:B----4-:R-:W-:-:S04]  /*00f0*/  IADD3 R4, PT, PT, R13, -0x1, RZ ;  /* 0xffffffff0d047810 */ /* 0x010fc80007ffe0ff */
[----:B------:R-:W-:-:S04]  /*0100*/  ISETP.GE.AND P0, PT, R5, R4, PT ;  /* 0x000000040500720c */ /* 0x000fc80003f06270 */
[----:B------:R-:W-:-:S13]  /*0110*/  ISETP.GE.OR P0, PT, R0, UR9, P0 ;  /* 0x0000000900007c0c */ /* 0x000fda0008706670 */
[----:B---3--:R-:W-:Y:S05]  /*0120*/  @P0 BRA `(.L_x_1) ;  /* 0x0000000000700947 */ /* 0x008fea0003800000 */
[----:B------:R-:W0:Y:S01]  /*0130*/  LDC.64 R6, c[0x0][0x388] ;  /* 0x0000e200ff067b82 */ /* 0x000e220000000a00 */
[CC--:B------:R-:W-:Y:S01]  /*0140*/  IMAD R11, R0.reuse, R13.reuse, R5 ;  /* 0x0000000d000b7224 */ /* 0x0c0fe200078e0205 */
[----:B------:R-:W-:Y:S01]  /*0150*/  IADD3 R9, PT, PT, -R13, RZ, RZ ;  /* 0x000000ff0d097210 */ /* 0x000fe20007ffe1ff */
[----:B------:R-:W-:Y:S01]  /*0160*/  IMAD R0, R0, R13, R13 ;  /* 0x0000000d00007224 */ /* 0x000fe200078e020d */
[----:B------:R-:W1:Y:S04]  /*0170*/  LDCU.U8 UR4, c[0x0][0x3a4] ;  /* 0x00007480ff0477ac */ /* 0x000e680008000000 */
[----:B------:R-:W-:-:S04]  /*0180*/  LEA R0, R9, R0, 0x1 ;  /* 0x0000000009007211 */ /* 0x000fc800078e08ff */
[----:B------:R-:W-:Y:S01]  /*0190*/  IADD3 R9, PT, PT, R5, R0, RZ ;  /* 0x0000000005097210 */ /* 0x000fe20007ffe0ff */
[----:B0-----:R-:W-:-:S05]  /*01a0*/  IMAD.WIDE R2, R11, 0x4, R6 ;  /* 0x000000040b027825 */ /* 0x001fca00078e0206 */
[----:B------:R-:W2:Y:S01]  /*01b0*/  LDG.E.CONSTANT R0, desc[UR6][R2.64+0x4] ;  /* 0x0000040602007981 */ /* 0x000ea2000c1e9900 */
[----:B------:R-:W-:-:S03]  /*01c0*/  IMAD.WIDE R4, R13, 0x4, R2 ;  /* 0x000000040d047825 */ /* 0x000fc600078e0202 */
[----:B------:R-:W2:Y:S01]  /*01d0*/  LDG.E.CONSTANT R13, desc[UR6][R2.64+-0x4] ;  /* 0xfffffc06020d7981 */ /* 0x000ea2000c1e9900 */
[----:B------:R-:W-:Y:S02]  /*01e0*/  IMAD.WIDE R6, R9, 0x4, R6 ;  /* 0x0000000409067825 */ /* 0x000fe400078e0206 */
[----:B------:R-:W0:Y:S01]  /*01f0*/  LDC.64 R8, c[0x0][0x380] ;  /* 0x0000e000ff087b82 */ /* 0x000e220000000a00 */
[----:B------:R-:W3:Y:S04]  /*0200*/  LDG.E.CONSTANT R5, desc[UR6][R4.64] ;  /* 0x0000000604057981 */ /* 0x000ee8000c1e9900 */
[----:B------:R-:W4:Y:S01]  /*0210*/  LDG.E.CONSTANT R7, desc[UR6][R6.64] ;  /* 0x0000000606077981 */ /* 0x000f22000c1e9900 */
[----:B-1----:R-:W-:-:S06]  /*0220*/  UPRMT UR4, UR4, 0x8880, URZ ;  /* 0x0000888004047896 */ /* 0x002fcc00080000ff */
[----:B------:R-:W-:Y:S01]  /*0230*/  ISETP.NE.AND P0, PT, RZ, UR4, PT ;  /* 0x00000004ff007c0c */ /* 0x000fe2000bf05270 */
[----:B0-----:R-:W-:-:S04]  /*0240*/  IMAD.WIDE R8, R11, 0x4, R8 ;  /* 0x000000040b087825 */ /* 0x001fc800078e0208 */
[----:B--2---:R-:W-:-:S04]  /*0250*/  FADD R0, R0, R13 ;  /* 0x0000000d00007221 */ /* 0x004fc80000000000 */
[----:B---3--:R-:W-:-:S04]  /*0260*/  FADD R0, R0, R5 ;  /* 0x0000000500007221 */ /* 0x008fc80000000000 */
[----:B----4-:R-:W-:-:S04]  /*0270*/  FADD R0, R0, R7 ;  /* 0x0000000700007221 */ /* 0x010fc80000000000 */
[----:B------:R-:W-:-:S05]  /*0280*/  FMUL R5, R0, 0.25 ;  /* 0x3e80000000057820 */ /* 0x000fca0000400000 */
[----:B------:R0:W-:Y:S01]  /*0290*/  STG.E desc[UR6][R8.64], R5 ;  /* 0x0000000508007986 */ /* 0x0001e2000c101906 */
[----:B------:R-:W-:Y:S05]  /*02a0*/  @!P0 EXIT ;  /* 0x000000000000894d */ /* 0x000fea0003800000 */
[----:B------:R-:W2:Y:S02]  /*02b0*/  LDG.E.CONSTANT R0, desc[UR6][R2.64] ;  /* 0x0000000602007981 */ /* 0x000ea4000c1e9900 */
[----:B--2---:R-:W-:-:S04]  /*02c0*/  FADD R0, R5, -R0 ;  /* 0x8000000005007221 */ /* 0x004fc80000000000 */
[----:B0-----:R-:W-:Y:S01]  /*02d0*/  FFMA R5, R0, R0, RZ ;  /* 0x0000000000057223 */ /* 0x001fe200000000ff */
[----:B------:R-:W-:Y:S06]  /*02e0*/  BRA `(.L_x_2) ;  /* 0x0000000000147947 */ /* 0x000fec0003800000 */
.L_x_1:
[----:B------:R-:W0:Y:S02]  /*02f0*/  LDCU.U8 UR4, c[0x0][0x3a4] ;  /* 0x00007480ff0477ac */ /* 0x000e240008000000 */
[----:B0-----:R-:W-:-:S06]  /*0300*/  UPRMT UR4, UR4, 0x8880, URZ ;  /* 0x0000888004047896 */ /* 0x001fcc00080000ff */
[----:B------:R-:W-:-:S13]  /*0310*/  ISETP.NE.AND P0, PT, RZ, UR4, PT ;  /* 0x00000004ff007c0c */ /* 0x000fda000bf05270 */
[----:B------:R-:W-:Y:S05]  /*0320*/  @!P0 EXIT ;  /* 0x000000000000894d */ /* 0x000fea0003800000 */
[----:B------:R-:W-:-:S07]  /*0330*/  HFMA2 R5, -RZ, RZ, 0, 0 ;  /* 0x00000000ff057431 */ /* 0x000fce00000001ff */
.L_x_2:
[----:B------:R-:W-:Y:S05]  /*0340*/  BSYNC.RECONVERGENT B0 ;  /* 0x0000000000007941 */ /* 0x000fea0003800200 */
.L_x_0:
[----:B------:R-:W0:Y:S02]  /*0350*/  LDC.64 R2, c[0x0][0x390] ;  /* 0x0000e400ff027b82 */ /* 0x000e240000000a00 */
[----:B0-----:R-:W-:Y:S01]  /*0360*/  REDG.E.ADD.F32.FTZ.RN.STRONG.GPU desc[UR6][R2.64], R5 ;  /* 0x00000005020079a6 */ /* 0x001fe2000c12f306 */
[----:B------:R-:W-:Y:S05]  /*0370*/  EXIT ;  /* 0x000000000000794d */ /* 0x000fea0003800000 */
.L_x_3:
[----:B------:R-:W-:-:S00]  /*0380*/  BRA `(.L_x_3) ;  /* 0xfffffffc00fc7947 */ /* 0x000fc0000383ffff */
[----:B------:R-:W-:-:S00]  /*0390*/  NOP ;  /* 0x0000000000007918 */ /* 0x000fc00000000000 */
        /* <DEDUP_REMOVED lines=14> */
.L_x_24:


//--------------------- .text._Z21initialize_boundariesPfS_fiiii --------------------------
	.section	.text._Z21initialize_boundariesPfS_fiiii,"ax",@progbits
	.align	128
        .global         _Z21initialize_boundariesPfS_fiiii
        .type           _Z21initialize_boundariesPfS_fiiii,@function
        .size           _Z21initialize_boundariesPfS_fiiii,(.L_x_23 - _Z21initialize_boundariesPfS_fiiii)
        .other          _Z21initialize_boundariesPfS_fiiii,@"STO_CUDA_ENTRY STV_DEFAULT"
_Z21initialize_boundariesPfS_fiiii:
.text._Z21initialize_boundariesPfS_fiiii:
[----:B------:R-:W0:Y:S01]  /*0000*/  LDC R1, c[0x0][0x37c] ;  /* 0x0000df00ff017b82 */ /* 0x000e220000000800 */
[----:B------:R-:W1:Y:S07]  /*0010*/  S2R R3, SR_TID.X ;  /* 0x0000000000037919 */ /* 0x000e6e0000002100 */
[----:B------:R-:W1:Y:S01]  /*0020*/  S2UR UR4, SR_CTAID.X ;  /* 0x00000000000479c3 */ /* 0x000e620000002500 */
[----:B------:R-:W2:Y:S01]  /*0030*/  LDCU UR5, c[0x0][0x39c] ;  /* 0x00007380ff0577ac */ /* 0x000ea20008000800 */
[----:B0-----:R-:W-:-:S06]  /*0040*/  VIADD R1, R1, 0xffffffd8 ;  /* 0xffffffd801017836 */ /* 0x001fcc0000000000 */
[----:B------:R-:W1:Y:S02]  /*0050*/  LDC R0, c[0x0][0x360] ;  /* 0x0000d800ff007b82 */ /* 0x000e640000000800 */
[----:B-1----:R-:W-:-:S05]  /*0060*/  IMAD R3, R0, UR4, R3 ;  /* 0x0000000400037c24 */ /* 0x002fca000f8e0203 */
[----:B--2---:R-:W-:-:S13]  /*0070*/  ISETP.GE.AND P0, PT, R3, UR5, PT ;  /* 0x0000000503007c0c */ /* 0x004fda000bf06270 */
[----:B------:R-:W-:Y:S05]  /*0080*/  @P0 EXIT ;  /* 0x000000000000094d */ /* 0x000fea0003800000 */
[----:B------:R-:W0:Y:S01]  /*0090*/  LDCU UR4, c[0x0][0x3a0] ;  /* 0x00007400ff0477ac */ /* 0x000e220008000800 */
[----:B------:R-:W1:Y:S01]  /*00a0*/  LDC.64 R22, c[0x0][0x380] ;  /* 0x0000e000ff167b82 */ /* 0x000e620000000a00 */
[----:B------:R-:W2:Y:S01]  /*00b0*/  LDCU UR6, c[0x0][0x390] ;  /* 0x00007200ff0677ac */ /* 0x000ea20008000800 */
[----:B------:R-:W3:Y:S06]  /*00c0*/  LDCU UR5, c[0x0][0x370] ;  /* 0x00006e00ff0577ac */ /* 0x000eec0008000800 */
[----:B------:R-:W4:Y:S01]  /*00d0*/  LDC.64 R20, c[0x0][0x388] ;  /* 0x0000e200ff147b82 */ /* 0x000f220000000a00 */
[----:B------:R-:W1:Y:S01]  /*00e0*/  LDCU UR8, c[0x0][0x394] ;  /* 0x00007280ff0877ac */ /* 0x000e620008000800 */
[----:B------:R-:W1:Y:S01]  /*00f0*/  LDCU.64 UR10, c[0x4][0x8] ;  /* 0x01000100ff0a77ac */ /* 0x000e620008000a00 */
[----:B0-----:R-:W-:Y:S01]  /*0100*/  UIADD3 UR4, UPT, UPT, UR4, -0x1, URZ ;  /* 0xffffffff04047890 */ /* 0x001fe2000fffe0ff */
[----:B--2---:R-:W0:Y:S01]  /*0110*/  F2F.F64.F32 R4, UR6 ;  /* 0x0000000600047d10 */ /* 0x004e220008201800 */
[----:B------:R-:W2:Y:S01]  /*0120*/  LDCU.64 UR6, c[0x0][0x358] ;  /* 0x00006b00ff0677ac */ /* 0x000ea20008000a00 */
[----:B---3--:R-:W-:-:S06]  /*0130*/  IMAD R0, R0, UR5, RZ ;  /* 0x0000000500007c24 */ /* 0x008fcc000f8e02ff */
[----:B------:R-:W3:Y:S01]  /*0140*/  I2F.F64 R6, UR4 ;  /* 0x0000000400067d12 */ /* 0x000ee20008201c00 */
[----:B0-----:R-:W-:-:S11]  /*0150*/  DADD R4, R4, R4 ;  /* 0x0000000004047229 */ /* 0x001fd60000000004 */
.L_x_8:
[----:B0--3--:R-:W0:Y:S01]  /*0160*/  MUFU.RCP64H R9, R7 ;  /* 0x0000000700097308 */ /* 0x009e220000001800 */
[----:B------:R-:W-:Y:S01]  /*0170*/  IMAD.MOV.U32 R8, RZ, RZ, 0x1 ;  /* 0x00000001ff087424 */ /* 0x000fe200078e00ff */
[----:B------:R-:W-:Y:S01]  /*0180*/  BSSY.RECONVERGENT B0, `(.L_x_4) ;  /* 0x0000014000007945 */ /* 0x000fe20003800200 */
[----:B-1----:R-:W-:-:S05]  /*0190*/  VIADD R2, R3, UR8 ;  /* 0x0000000803027c36 */ /* 0x002fca0008000000 */
[----:B------:R-:W1:Y:S01]  /*01a0*/  I2F.F64 R12, R2 ;  /* 0x00000002000c7312 */ /* 0x000e620000201c00 */
[----:B0-----:R-:W-:Y:S02]  /*01b0*/  DFMA R10, -R6, R8, 1 ;  /* 0x3ff00000060a742b */ /* 0x001fe40000000108 */
[----:B-1----:R-:W-:-:S06]  /*01c0*/  DMUL R12, R4, R12 ;  /* 0x0000000c040c7228 */ /* 0x002fcc0000000000 */
[----:B------:R-:W-:-:S08]  /*01d0*/  DFMA R10, R10, R10, R10 ;  /* 0x0000000a0a0a722b */ /* 0x000fd0000000000a */
[----:B------:R-:W-:Y:S01]  /*01e0*/  DFMA R10, R8, R10, R8 ;  /* 0x0000000a080a722b */ /* 0x000fe20000000008 */
[----:B------:R-:W-:-:S07]  /*01f0*/  FSETP.GEU.AND P1, PT, |R13|, 6.5827683646048100446e-37, PT ;  /* 0x036000000d00780b */ /* 0x000fce0003f2e200 */
[----:B------:R-:W-:-:S08]  /*0200*/  DFMA R8, -R6, R10, 1 ;  /* 0x3ff000000608742b */ /* 0x000fd0000000010a */
[----:B------:R-:W-:-:S08]  /*0210*/  DFMA R8, R10, R8, R10 ;  /* 0x000000080a08722b */ /* 0x000fd0000000000a */
[----:B------:R-:W-:-:S08]  /*0220*/  DMUL R10, R12, R8 ;  /* 0x000000080c0a7228 */ /* 0x000fd00000000000 */
[----:B------:R-:W-:-:S08]  /*0230*/  DFMA R14, -R6, R10, R12 ;  /* 0x0000000a060e722b */ /* 0x000fd0000000010c */
[----:B------:R-:W-:-:S10]  /*0240*/  DFMA R8, R8, R14, R10 ;  /* 0x0000000e0808722b */ /* 0x000fd4000000000a */
[----:B------:R-:W-:-:S05]  /*0250*/  FFMA R10, RZ, R7, R9 ;  /* 0x00000007ff0a7223 */ /* 0x000fca0000000009 */
[----:B------:R-:W-:-:S13]  /*0260*/  FSETP.GT.AND P0, PT, |R10|, 1.469367938527859385e-39, PT ;  /* 0x001000000a00780b */ /* 0x000fda0003f04200 */
[----:B------:R-:W-:Y:S05]  /*0270*/  @P0 BRA P1, `(.L_x_5) ;  /* 0x0000000000100947 */ /* 0x000fea0000800000 */
[----:B------:R-:W-:-:S07]  /*0280*/  MOV R2, 0x2a0 ;  /* 0x000002a000027802 */ /* 0x000fce0000000f00 */
[----:B--2-4-:R-:W-:Y:S05]  /*0290*/  CALL.REL.NOINC `($__internal_0_$__cuda_sm20_div_rn_f64_full) ;  /* 0x0000000400287944 */ /* 0x014fea0003c00000 */
[----:B------:R-:W-:Y:S02]  /*02a0*/  IMAD.MOV.U32 R8, RZ, RZ, R10 ;  /* 0x000000ffff087224 */ /* 0x000fe400078e000a */
[----:B------:R-:W-:-:S07]  /*02b0*/  IMAD.MOV.U32 R9, RZ, RZ, R11 ;  /* 0x000000ffff097224 */ /* 0x000fce00078e000b */
.L_x_5:
[----:B--2---:R-:W-:Y:S05]  /*02c0*/  BSYNC.RECONVERGENT B0 ;  /* 0x0000000000007941 */ /* 0x004fea0003800200 */
.L_x_4:
[----:B------:R-:W-:Y:S01]  /*02d0*/  DSETP.NEU.AND P0, PT, |R8|, +INF , PT ;  /* 0x7ff000000800742a */ /* 0x000fe20003f0d200 */
[----:B------:R-:W-:-:S13]  /*02e0*/  BSSY.RECONVERGENT B0, `(.L_x_6) ;  /* 0x000001a000007945 */ /* 0x000fda0003800200 */
[----:B------:R-:W-:Y:S01]  /*02f0*/  @!P0 DMUL R28, RZ, R8 ;  /* 0x00000008ff1c8228 */ /* 0x000fe20000000000 */
[----:B------:R-:W-:Y:S01]  /*0300*/  @!P0 IMAD.MOV.U32 R2, RZ, RZ, RZ ;  /* 0x000000ffff028224 */ /* 0x000fe200078e00ff */
[----:B------:R-:W-:Y:S09]  /*0310*/  @!P0 BRA `(.L_x_7) ;  /* 0x0000000000588947 */ /* 0x000ff20003800000 */
[----:B------:R-:W-:Y:S01]  /*0320*/  UMOV UR4, 0x6dc9c883 ;  /* 0x6dc9c88300047882 */ /* 0x000fe20000000000 */
[----:B------:R-:W-:Y:S01]  /*0330*/  UMOV UR5, 0x3fe45f30 ;  /* 0x3fe45f3000057882 */ /* 0x000fe20000000000 */
[C---:B------:R-:W-:Y:S02]  /*0340*/  DSETP.GE.AND P0, PT, |R8|.reuse, 2.14748364800000000000e+09, PT ;  /* 0x41e000000800742a */ /* 0x040fe40003f06200 */
[----:B------:R-:W-:Y:S01]  /*0350*/  DMUL R10, R8, UR4 ;  /* 0x00000004080a7c28 */ /* 0x000fe20008000000 */
[----:B------:R-:W-:Y:S01]  /*0360*/  UMOV UR4, 0x54442d18 ;  /* 0x54442d1800047882 */ /* 0x000fe20000000000 */
[----:B------:R-:W-:-:S04]  /*0370*/  UMOV UR5, 0x3ff921fb ;  /* 0x3ff921fb00057882 */ /* 0x000fc80000000000 */
[----:B------:R-:W0:Y:S08]  /*0380*/  F2I.F64 R2, R10 ;  /* 0x0000000a00027311 */ /* 0x000e300000301100 */
[----:B0-----:R-:W0:Y:S02]  /*0390*/  I2F.F64 R28, R2 ;  /* 0x00000002001c7312 */ /* 0x001e240000201c00 */
[----:B0-----:R-:W-:Y:S01]  /*03a0*/  DFMA R12, R28, -UR4, R8 ;  /* 0x800000041c0c7c2b */ /* 0x001fe20008000008 */
[----:B------:R-:W-:Y:S01]  /*03b0*/  UMOV UR4, 0x33145c00 ;  /* 0x33145c0000047882 */ /* 0x000fe20000000000 */
[----:B------:R-:W-:-:S06]  /*03c0*/  UMOV UR5, 0x3c91a626 ;  /* 0x3c91a62600057882 */ /* 0x000fcc0000000000 */
[----:B------:R-:W-:Y:S01]  /*03d0*/  DFMA R12, R28, -UR4, R12 ;  /* 0x800000041c0c7c2b */ /* 0x000fe2000800000c */
[----:B------:R-:W-:Y:S01]  /*03e0*/  UMOV UR4, 0x252049c0 ;  /* 0x252049c000047882 */ /* 0x000fe20000000000 */
[----:B------:R-:W-:-:S06]  /*03f0*/  UMOV UR5, 0x397b839a ;  /* 0x397b839a00057882 */ /* 0x000fcc0000000000 */
[----:B------:R-:W-:Y:S01]  /*0400*/  DFMA R28, R28, -UR4, R12 ;  /* 0x800000041c1c7c2b */ /* 0x000fe2000800000c */
[----:B------:R-:W-:Y:S10]  /*0410*/  @!P0 BRA `(.L_x_7) ;  /* 0x0000000000188947 */ /* 0x000ff40003800000 */
[----:B------:R-:W-:Y:S01]  /*0420*/  IMAD.MOV.U32 R16, RZ, RZ, R8 ;  /* 0x000000ffff107224 */ /* 0x000fe200078e0008 */
[----:B------:R-:W-:-:S07]  /*0430*/  MOV R2, 0x450 ;  /* 0x0000045000027802 */ /* 0x000fce0000000f00 */
[----:B----4-:R-:W-:Y:S05]  /*0440*/  CALL.REL.NOINC `($_Z21initialize_boundariesPfS_fiiii$__internal_trig_reduction_slowpathd) ;  /* 0x0000000800307944 */ /* 0x010fea0003c00000 */
[----:B------:R-:W-:Y:S02]  /*0450*/  IMAD.MOV.U32 R2, RZ, RZ, R10 ;  /* 0x000000ffff027224 */ /* 0x000fe400078e000a */
[----:B------:R-:W-:Y:S02]  /*0460*/  IMAD.MOV.U32 R28, RZ, RZ, R16 ;  /* 0x000000ffff1c7224 */ /* 0x000fe400078e0010 */
[----:B------:R-:W-:-:S07]  /*0470*/  IMAD.MOV.U32 R29, RZ, RZ, R17 ;  /* 0x000000ffff1d7224 */ /* 0x000fce00078e0011 */
.L_x_7:
[----:B------:R-:W-:Y:S05]  /*0480*/  BSYNC.RECONVERGENT B0 ;  /* 0x0000000000007941 */ /* 0x000fea0003800200 */
.L_x_6:
[----:B------:R-:W-:-:S05]  /*0490*/  IMAD.SHL.U32 R8, R2, 0x40, RZ ;  /* 0x0000004002087824 */ /* 0x000fca00078e00ff */
[----:B------:R-:W-:-:S04]  /*04a0*/  LOP3.LUT R8, R8, 0x40, RZ, 0xc0, !PT ;  /* 0x0000004008087812 */ /* 0x000fc800078ec0ff */
[----:B------:R-:W-:-:S05]  /*04b0*/  IADD3 R16, P0, PT, R8, UR10, RZ ;  /* 0x0000000a08107c10 */ /* 0x000fca000ff1e0ff */
[----:B------:R-:W-:-:S05]  /*04c0*/  IMAD.X R17, RZ, RZ, UR11, P0 ;  /* 0x0000000bff117e24 */ /* 0x000fca00080e06ff */
[----:B------:R-:W2:Y:S04]  /*04d0*/  LDG.E.128.CONSTANT R8, desc[UR6][R16.64] ;  /* 0x0000000610087981 */ /* 0x000ea8000c1e9d00 */
[----:B------:R-:W3:Y:S04]  /*04e0*/  LDG.E.128.CONSTANT R12, desc[UR6][R16.64+0x10] ;  /* 0x00001006100c7981 */ /* 0x000ee8000c1e9d00 */
[----:B------:R-:W5:Y:S01]  /*04f0*/  LDG.E.128.CONSTANT R16, desc[UR6][R16.64+0x20] ;  /* 0x0000200610107981 */ /* 0x000f62000c1e9d00 */
[----:B------:R-:W-:Y:S01]  /*0500*/  LOP3.LUT R24, R2, 0x1, RZ, 0xc0, !PT ;  /* 0x0000000102187812 */ /* 0x000fe200078ec0ff */
[----:B------:R-:W-:Y:S01]  /*0510*/  IMAD.MOV.U32 R25, RZ, RZ, 0x3da8ff83 ;  /* 0x3da8ff83ff197424 */ /* 0x000fe200078e00ff */
[----:B------:R-:W-:-:S02]  /*0520*/  DMUL R26, R28, R28 ;  /* 0x0000001c1c1a7228 */ /* 0x000fc40000000000 */
[----:B------:R-:W-:Y:S01]  /*0530*/  ISETP.NE.U32.AND P0, PT, R24, 0x1, PT ;  /* 0x000000011800780c */ /* 0x000fe20003f05070 */
[----:B------:R-:W-:-:S03]  /*0540*/  IMAD.MOV.U32 R24, RZ, RZ, 0x20fd8164 ;  /* 0x20fd8164ff187424 */ /* 0x000fc600078e00ff */
[----:B------:R-:W-:Y:S02]  /*0550*/  FSEL R25, -R25, 0.11223486810922622681, !P0 ;  /* 0x3de5db6519197808 */ /* 0x000fe40004000100 */
[----:B------:R-:W-:-:S06]  /*0560*/  FSEL R24, R24, -8.06006814911005101289e+34, !P0 ;  /* 0xf9785eba18187808 */ /* 0x000fcc0004000000 */
[----:B--2---:R-:W-:-:S08]  /*0570*/  DFMA R8, R26, R24, R8 ;  /* 0x000000181a08722b */ /* 0x004fd00000000008 */
[----:B------:R-:W-:-:S08]  /*0580*/  DFMA R8, R26, R8, R10 ;  /* 0x000000081a08722b */ /* 0x000fd0000000000a */
[----:B---3--:R-:W-:-:S08]  /*0590*/  DFMA R8, R26, R8, R12 ;  /* 0x000000081a08722b */ /* 0x008fd0000000000c */
[----:B------:R-:W-:-:S08]  /*05a0*/  DFMA R8, R26, R8, R14 ;  /* 0x000000081a08722b */ /* 0x000fd0000000000e */
[----:B-----5:R-:W-:-:S08]  /*05b0*/  DFMA R8, R26, R8, R16 ;  /* 0x000000081a08722b */ /* 0x020fd00000000010 */
[----:B------:R-:W-:-:S08]  /*05c0*/  DFMA R8, R26, R8, R18 ;  /* 0x000000081a08722b */ /* 0x000fd00000000012 */
[----:B------:R-:W-:Y:S02]  /*05d0*/  DFMA R28, R8, R28, R28 ;  /* 0x0000001c081c722b */ /* 0x000fe4000000001c */
[----:B------:R-:W-:Y:S01]  /*05e0*/  DFMA R26, R26, R8, 1 ;  /* 0x3ff000001a1a742b */ /* 0x000fe20000000008 */
[----:B------:R-:W0:Y:S09]  /*05f0*/  LDC.64 R8, c[0x0][0x398] ;  /* 0x0000e600ff087b82 */ /* 0x000e320000000a00 */
[----:B------:R-:W-:-:S02]  /*0600*/  FSEL R12, R26, R28, !P0 ;  /* 0x0000001c1a0c7208 */ /* 0x000fc40004000000 */
[----:B------:R-:W-:Y:S02]  /*0610*/  FSEL R13, R27, R29, !P0 ;  /* 0x0000001d1b0d7208 */ /* 0x000fe40004000000 */
[----:B------:R-:W-:-:S04]  /*0620*/  LOP3.LUT P0, RZ, R2, 0x2, RZ, 0xc0, !PT ;  /* 0x0000000202ff7812 */ /* 0x000fc8000780c0ff */
[----:B------:R-:W-:Y:S01]  /*0630*/  DADD R10, RZ, -R12 ;  /* 0x00000000ff0a7229 */ /* 0x000fe2000000080c */
[----:B0-----:R-:W-:-:S09]  /*0640*/  IMAD R15, R3, R8, RZ ;  /* 0x00000008030f7224 */ /* 0x001fd200078e02ff */
[----:B------:R-:W-:Y:S01]  /*0650*/  FSEL R19, R13, R11, !P0 ;  /* 0x0000000b0d137208 */ /* 0x000fe20004000000 */
[----:B------:R-:W-:Y:S01]  /*0660*/  IMAD.IADD R3, R0, 0x1, R3 ;  /* 0x0000000100037824 */ /* 0x000fe200078e0203 */
[----:B------:R-:W-:Y:S01]  /*0670*/  FSEL R18, R12, R10, !P0 ;  /* 0x0000000a0c127208 */ /* 0x000fe20004000000 */
[----:B----4-:R-:W-:-:S03]  /*0680*/  IMAD.WIDE R10, R15, 0x4, R20 ;  /* 0x000000040f0a7825 */ /* 0x010fc600078e0214 */
[----:B------:R-:W0:Y:S01]  /*0690*/  F2F.F32.F64 R19, R18 ;  /* 0x0000001200137310 */ /* 0x000e220000301000 */
[----:B------:R-:W-:Y:S01]  /*06a0*/  IMAD.WIDE R14, R15, 0x4, R22 ;  /* 0x000000040f0e7825 */ /* 0x000fe200078e0216 */
[----:B------:R-:W-:-:S03]  /*06b0*/  ISETP.GE.AND P0, PT, R3, R9, PT ;  /* 0x000000090300720c */ /* 0x000fc60003f06270 */
[----:B------:R-:W-:-:S04]  /*06c0*/  IMAD.WIDE R12, R8, 0x4, R10 ;  /* 0x00000004080c7825 */ /* 0x000fc800078e020a */
[----:B------:R-:W-:Y:S01]  /*06d0*/  IMAD.WIDE R16, R8, 0x4, R14 ;  /* 0x0000000408107825 */ /* 0x000fe200078e020e */
[----:B0-----:R0:W-:Y:S04]  /*06e0*/  STG.E desc[UR6][R10.64], R19 ;  /* 0x000000130a007986 */ /* 0x0011e8000c101906 */
[----:B------:R0:W-:Y:S04]  /*06f0*/  STG.E desc[UR6][R12.64+-0x4], R19 ;  /* 0xfffffc130c007986 */ /* 0x0001e8000c101906 */
[----:B------:R0:W-:Y:S04]  /*0700*/  STG.E desc[UR6][R14.64], R19 ;  /* 0x000000130e007986 */ /* 0x0001e8000c101906 */
[----:B------:R0:W-:Y:S01]  /*0710*/  STG.E desc[UR6][R16.64+-0x4], R19 ;  /* 0xfffffc1310007986 */ /* 0x0001e2000c101906 */
[----:B------:R-:W-:Y:S05]  /*0720*/  @!P0 BRA `(.L_x_8) ;  /* 0xfffffff8008c8947 */ /* 0x000fea000383ffff */
[----:B------:R-:W-:Y:S05]  /*0730*/  EXIT ;  /* 0x000000000000794d */ /* 0x000fea0003800000 */
        .weak           $__internal_0_$__cuda_sm20_div_rn_f64_full
        .type           $__internal_0_$__cuda_sm20_div_rn_f64_full,@function
        .size           $__internal_0_$__cuda_sm20_div_rn_f64_full,($_Z21initialize_boundariesPfS_fiiii$__internal_trig_reduction_slowpathd - $__internal_0_$__cuda_sm20_div_rn_f64_full)
$__internal_0_$__cuda_sm20_div_rn_f64_full:
[----:B------:R-:W-:Y:S01]  /*0740*/  FSETP.GEU.AND P2, PT, |R13|, 1.469367938527859385e-39, PT ;  /* 0x001000000d00780b */ /* 0x000fe20003f4e200 */
[----:B------:R-:W-:Y:S01]  /*0750*/  IMAD.MOV.U32 R14, RZ, RZ, R12 ;  /* 0x000000ffff0e7224 */ /* 0x000fe200078e000c */
[C---:B------:R-:W-:Y:S01]  /*0760*/  FSETP.GEU.AND P0, PT, |R7|.reuse, 1.469367938527859385e-39, PT ;  /* 0x001000000700780b */ /* 0x040fe20003f0e200 */
[----:B------:R-:W-:Y:S01]  /*0770*/  IMAD.MOV.U32 R16, RZ, RZ, 0x1 ;  /* 0x00000001ff107424 */ /* 0x000fe200078e00ff */
[----:B------:R-:W-:Y:S01]  /*0780*/  LOP3.LUT R10, R7, 0x800fffff, RZ, 0xc0, !PT ;  /* 0x800fffff070a7812 */ /* 0x000fe200078ec0ff */
[----:B------:R-:W-:Y:S01]  /*0790*/  BSSY.RECONVERGENT B1, `(.L_x_9) ;  /* 0x0000052000017945 */ /* 0x000fe20003800200 */
[----:B------:R-:W-:Y:S02]  /*07a0*/  LOP3.LUT R8, R13, 0x7ff00000, RZ, 0xc0, !PT ;  /* 0x7ff000000d087812 */ /* 0x000fe400078ec0ff */
[----:B------:R-:W-:Y:S01]  /*07b0*/  LOP3.LUT R11, R10, 0x3ff00000, RZ, 0xfc, !PT ;  /* 0x3ff000000a0b7812 */ /* 0x000fe200078efcff */
[----:B------:R-:W-:Y:S01]  /*07c0*/  IMAD.MOV.U32 R10, RZ, RZ, R6 ;  /* 0x000000ffff0a7224 */ /* 0x000fe200078e0006 */
[----:B------:R-:W-:-:S03]  /*07d0*/  LOP3.LUT R27, R7, 0x7ff00000, RZ, 0xc0, !PT ;  /* 0x7ff00000071b7812 */ /* 0x000fc600078ec0ff */
[----:B------:R-:W-:Y:S01]  /*07e0*/  @!P2 LOP3.LUT R9, R7, 0x7ff00000, RZ, 0xc0, !PT ;  /* 0x7ff000000709a812 */ /* 0x000fe200078ec0ff */
[----:B------:R-:W-:Y:S01]  /*07f0*/  @!P2 IMAD.MOV.U32 R18, RZ, RZ, RZ ;  /* 0x000000ffff12a224 */ /* 0x000fe200078e00ff */
[----:B------:R-:W-:Y:S01]  /*0800*/  @!P0 DMUL R10, R6, 8.98846567431157953865e+307 ;  /* 0x7fe00000060a8828 */ /* 0x000fe20000000000 */
[C---:B------:R-:W-:Y:S02]  /*0810*/  ISETP.GE.U32.AND P1, PT, R8.reuse, R27, PT ;  /* 0x0000001b0800720c */ /* 0x040fe40003f26070 */
[----:B------:R-:W-:Y:S01]  /*0820*/  @!P2 ISETP.GE.U32.AND P3, PT, R8, R9, PT ;  /* 0x000000090800a20c */ /* 0x000fe20003f66070 */
[----:B------:R-:W-:Y:S02]  /*0830*/  IMAD.MOV.U32 R9, RZ, RZ, 0x1ca00000 ;  /* 0x1ca00000ff097424 */ /* 0x000fe400078e00ff */
[----:B------:R-:W0:Y:S03]  /*0840*/  MUFU.RCP64H R17, R11 ;  /* 0x0000000b00117308 */ /* 0x000e260000001800 */
[----:B------:R-:W-:-:S02]  /*0850*/  @!P2 SEL R19, R9, 0x63400000, !P3 ;  /* 0x634000000913a807 */ /* 0x000fc40005800000 */
[----:B------:R-:W-:Y:S02]  /*0860*/  SEL R15, R9, 0x63400000, !P1 ;  /* 0x63400000090f7807 */ /* 0x000fe40004800000 */
[--C-:B------:R-:W-:Y:S02]  /*0870*/  @!P2 LOP3.LUT R19, R19, 0x80000000, R13.reuse, 0xf8, !PT ;  /* 0x800000001313a812 */ /* 0x100fe400078ef80d */
[----:B------:R-:W-:Y:S02]  /*0880*/  LOP3.LUT R15, R15, 0x800fffff, R13, 0xf8, !PT ;  /* 0x800fffff0f0f7812 */ /* 0x000fe400078ef80d */
[----:B------:R-:W-:Y:S02]  /*0890*/  @!P2 LOP3.LUT R19, R19, 0x100000, RZ, 0xfc, !PT ;  /* 0x001000001313a812 */ /* 0x000fe400078efcff */
[----:B------:R-:W-:-:S04]  /*08a0*/  @!P0 LOP3.LUT R27, R11, 0x7ff00000, RZ, 0xc0, !PT ;  /* 0x7ff000000b1b8812 */ /* 0x000fc800078ec0ff */
[----:B------:R-:W-:Y:S02]  /*08b0*/  @!P2 DFMA R14, R14, 2, -R18 ;  /* 0x400000000e0ea82b */ /* 0x000fe40000000812 */
[----:B0-----:R-:W-:-:S08]  /*08c0*/  DFMA R18, R16, -R10, 1 ;  /* 0x3ff000001012742b */ /* 0x001fd0000000080a */
[----:B------:R-:W-:-:S08]  /*08d0*/  DFMA R18, R18, R18, R18 ;  /* 0x000000121212722b */ /* 0x000fd00000000012 */
[----:B------:R-:W-:-:S08]  /*08e0*/  DFMA R18, R16, R18, R16 ;  /* 0x000000121012722b */ /* 0x000fd00000000010 */
[----:B------:R-:W-:-:S08]  /*08f0*/  DFMA R16, R18, -R10, 1 ;  /* 0x3ff000001210742b */ /* 0x000fd0000000080a */
[----:B------:R-:W-:-:S08]  /*0900*/  DFMA R16, R18, R16, R18 ;  /* 0x000000101210722b */ /* 0x000fd00000000012 */
[----:B------:R-:W-:-:S08]  /*0910*/  DMUL R18, R16, R14 ;  /* 0x0000000e10127228 */ /* 0x000fd00000000000 */
[----:B------:R-:W-:-:S08]  /*0920*/  DFMA R24, R18, -R10, R14 ;  /* 0x8000000a1218722b */ /* 0x000fd0000000000e */
[----:B------:R-:W-:Y:S01]  /*0930*/  DFMA R24, R16, R24, R18 ;  /* 0x000000181018722b */ /* 0x000fe20000000012 */
[----:B------:R-:W-:Y:S01]  /*0940*/  IMAD.MOV.U32 R16, RZ, RZ, R8 ;  /* 0x000000ffff107224 */ /* 0x000fe200078e0008 */
[----:B------:R-:W-:-:S05]  /*0950*/  @!P2 LOP3.LUT R16, R15, 0x7ff00000, RZ, 0xc0, !PT ;  /* 0x7ff000000f10a812 */ /* 0x000fca00078ec0ff */
[----:B------:R-:W-:-:S05]  /*0960*/  VIADD R17, R16, 0xffffffff ;  /* 0xffffffff10117836 */ /* 0x000fca0000000000 */
[----:B------:R-:W-:Y:S01]  /*0970*/  ISETP.GT.U32.AND P0, PT, R17, 0x7feffffe, PT ;  /* 0x7feffffe1100780c */ /* 0x000fe20003f04070 */
[----:B------:R-:W-:-:S05]  /*0980*/  VIADD R17, R27, 0xffffffff ;  /* 0xffffffff1b117836 */ /* 0x000fca0000000000 */
[----:B------:R-:W-:-:S13]  /*0990*/  ISETP.GT.U32.OR P0, PT, R17, 0x7feffffe, P0 ;  /* 0x7feffffe1100780c */ /* 0x000fda0000704470 */
[----:B------:R-:W-:Y:S05]  /*09a0*/  @P0 BRA `(.L_x_10) ;  /* 0x00000000006c0947 */ /* 0x000fea0003800000 */
[----:B------:R-:W-:-:S04]  /*09b0*/  LOP3.LUT R13, R7, 0x7ff00000, RZ, 0xc0, !PT ;  /* 0x7ff00000070d7812 */ /* 0x000fc800078ec0ff */
[CC--:B------:R-:W-:Y:S02]  /*09c0*/  VIADDMNMX R12, R8.reuse, -R13.reuse, 0xb9600000, !PT ;  /* 0xb9600000080c7446 */ /* 0x0c0fe4000780090d */
[----:B------:R-:W-:Y:S02]  /*09d0*/  ISETP.GE.U32.AND P0, PT, R8, R13, PT ;  /* 0x0000000d0800720c */ /* 0x000fe40003f06070 */
[----:B------:R-:W-:Y:S02]  /*09e0*/  VIMNMX R12, PT, PT, R12, 0x46a00000, PT ;  /* 0x46a000000c0c7848 */ /* 0x000fe40003fe0100 */
[----:B------:R-:W-:-:S05]  /*09f0*/  SEL R9, R9, 0x63400000, !P0 ;  /* 0x6340000009097807 */ /* 0x000fca0004000000 */
[----:B------:R-:W-:Y:S02]  /*0a00*/  IMAD.IADD R16, R12, 0x1, -R9 ;  /* 0x000000010c107824 */ /* 0x000fe400078e0a09 */
[----:B------:R-:W-:Y:S02]  /*0a10*/  IMAD.MOV.U32 R12, RZ, RZ, RZ ;  /* 0x000000ffff0c7224 */ /* 0x000fe400078e00ff */
[----:B------:R-:W-:-:S06]  /*0a20*/  VIADD R13, R16, 0x7fe00000 ;  /* 0x7fe00000100d7836 */ /* 0x000fcc0000000000 */
[----:B------:R-:W-:-:S10]  /*0a30*/  DMUL R8, R24, R12 ;  /* 0x0000000c18087228 */ /* 0x000fd40000000000 */
[----:B------:R-:W-:-:S13]  /*0a40*/  FSETP.GTU.AND P0, PT, |R9|, 1.469367938527859385e-39, PT ;  /* 0x001000000900780b */ /* 0x000fda0003f0c200 */
[----:B------:R-:W-:Y:S05]  /*0a50*/  @P0 BRA `(.L_x_11) ;  /* 0x0000000000940947 */ /* 0x000fea0003800000 */
[----:B------:R-:W-:-:S06]  /*0a60*/  DFMA R14, R24, -R10, R14 ;  /* 0x8000000a180e722b */ /* 0x000fcc000000000e */
[----:B------:R-:W-:-:S04]  /*0a70*/  IMAD.MOV.U32 R14, RZ, RZ, RZ ;  /* 0x000000ffff0e7224 */ /* 0x000fc800078e00ff */
[C---:B------:R-:W-:Y:S02]  /*0a80*/  FSETP.NEU.AND P0, PT, R15.reuse, RZ, PT ;  /* 0x000000ff0f00720b */ /* 0x040fe40003f0d000 */
[----:B------:R-:W-:-:S04]  /*0a90*/  LOP3.LUT R11, R15, 0x80000000, R7, 0x48, !PT ;  /* 0x800000000f0b7812 */ /* 0x000fc800078e4807 */
[----:B------:R-:W-:-:S07]  /*0aa0*/  LOP3.LUT R15, R11, R13, RZ, 0xfc, !PT ;  /* 0x0000000d0b0f7212 */ /* 0x000fce00078efcff */
[----:B------:R-:W-:Y:S05]  /*0ab0*/  @!P0 BRA `(.L_x_11) ;  /* 0x00000000007c8947 */ /* 0x000fea0003800000 */
[----:B------:R-:W-:Y:S01]  /*0ac0*/  IMAD.MOV R13, RZ, RZ, -R16 ;  /* 0x000000ffff0d7224 */ /* 0x000fe200078e0a10 */
[----:B------:R-:W-:Y:S01]  /*0ad0*/  DMUL.RP R14, R24, R14 ;  /* 0x0000000e180e7228 */ /* 0x000fe20000008000 */
[----:B------:R-:W-:-:S06]  /*0ae0*/  IMAD.MOV.U32 R12, RZ, RZ, RZ ;  /* 0x000000ffff0c7224 */ /* 0x000fcc00078e00ff */
[----:B------:R-:W-:-:S03]  /*0af0*/  DFMA R12, R8, -R12, R24 ;  /* 0x8000000c080c722b */ /* 0x000fc60000000018 */
[----:B------:R-:W-:-:S03]  /*0b00*/  LOP3.LUT R11, R15, R11, RZ, 0x3c, !PT ;  /* 0x0000000b0f0b7212 */ /* 0x000fc600078e3cff */
[----:B------:R-:W-:-:S04]  /*0b10*/  IADD3 R12, PT, PT, -R16, -0x43300000, RZ ;  /* 0xbcd00000100c7810 */ /* 0x000fc80007ffe1ff */
[----:B------:R-:W-:-:S04]  /*0b20*/  FSETP.NEU.AND P0, PT, |R13|, R12, PT ;  /* 0x0000000c0d00720b */ /* 0x000fc80003f0d200 */
[----:B------:R-:W-:Y:S02]  /*0b30*/  FSEL R8, R14, R8, !P0 ;  /* 0x000000080e087208 */ /* 0x000fe40004000000 */
[----:B------:R-:W-:Y:S01]  /*0b40*/  FSEL R9, R11, R9, !P0 ;  /* 0x000000090b097208 */ /* 0x000fe20004000000 */
[----:B------:R-:W-:Y:S06]  /*0b50*/  BRA `(.L_x_11) ;  /* 0x0000000000547947 */ /* 0x000fec0003800000 */
.L_x_10:
[----:B------:R-:W-:-:S14]  /*0b60*/  DSETP.NAN.AND P0, PT, R12, R12, PT ;  /* 0x0000000c0c00722a */ /* 0x000fdc0003f08000 */
[----:B------:R-:W-:Y:S05]  /*0b70*/  @P0 BRA `(.L_x_12) ;  /* 0x0000000000440947 */ /* 0x000fea0003800000 */
[----:B------:R-:W-:-:S14]  /*0b80*/  DSETP.NAN.AND P0, PT, R6, R6, PT ;  /* 0x000000060600722a */ /* 0x000fdc0003f08000 */
[----:B------:R-:W-:Y:S05]  /*0b90*/  @P0 BRA `(.L_x_13) ;  /* 0x0000000000300947 */ /* 0x000fea0003800000 */
[----:B------:R-:W-:Y:S01]  /*0ba0*/  ISETP.NE.AND P0, PT, R16, R27, PT ;  /* 0x0000001b1000720c */ /* 0x000fe20003f05270 */
[----:B------:R-:W-:Y:S02]  /*0bb0*/  IMAD.MOV.U32 R8, RZ, RZ, 0x0 ;  /* 0x00000000ff087424 */ /* 0x000fe400078e00ff */
[----:B------:R-:W-:-:S10]  /*0bc0*/  IMAD.MOV.U32 R9, RZ, RZ, -0x80000 ;  /* 0xfff80000ff097424 */ /* 0x000fd400078e00ff */
[----:B------:R-:W-:Y:S05]  /*0bd0*/  @!P0 BRA `(.L_x_11) ;  /* 0x0000000000348947 */ /* 0x000fea0003800000 */
[----:B------:R-:W-:Y:S02]  /*0be0*/  ISETP.NE.AND P0, PT, R16, 0x7ff00000, PT ;  /* 0x7ff000001000780c */ /* 0x000fe40003f05270 */
[----:B------:R-:W-:Y:S02]  /*0bf0*/  LOP3.LUT R9, R13, 0x80000000, R7, 0x48, !PT ;  /* 0x800000000d097812 */ /* 0x000fe400078e4807 */
[----:B------:R-:W-:-:S13]  /*0c00*/  ISETP.EQ.OR P0, PT, R27, RZ, !P0 ;  /* 0x000000ff1b00720c */ /* 0x000fda0004702670 */
[----:B------:R-:W-:Y:S01]  /*0c10*/  @P0 LOP3.LUT R10, R9, 0x7ff00000, RZ, 0xfc, !PT ;  /* 0x7ff00000090a0812 */ /* 0x000fe200078efcff */
[----:B------:R-:W-:Y:S02]  /*0c20*/  @!P0 IMAD.MOV.U32 R8, RZ, RZ, RZ ;  /* 0x000000ffff088224 */ /* 0x000fe400078e00ff */
[----:B------:R-:W-:Y:S02]  /*0c30*/  @P0 IMAD.MOV.U32 R8, RZ, RZ, RZ ;  /* 0x000000ffff080224 */ /* 0x000fe400078e00ff */
[----:B------:R-:W-:Y:S01]  /*0c40*/  @P0 IMAD.MOV.U32 R9, RZ, RZ, R10 ;  /* 0x000000ffff090224 */ /* 0x000fe200078e000a */
[----:B------:R-:W-:Y:S06]  /*0c50*/  BRA `(.L_x_11) ;  /* 0x0000000000147947 */ /* 0x000fec0003800000 */
.L_x_13:
[----:B------:R-:W-:Y:S01]  /*0c60*/  LOP3.LUT R9, R7, 0x80000, RZ, 0xfc, !PT ;  /* 0x0008000007097812 */ /* 0x000fe200078efcff */
[----:B------:R-:W-:Y:S01]  /*0c70*/  IMAD.MOV.U32 R8, RZ, RZ, R6 ;  /* 0x000000ffff087224 */ /* 0x000fe200078e0006 */
[----:B------:R-:W-:Y:S06]  /*0c80*/  BRA `(.L_x_11) ;  /* 0x0000000000087947 */ /* 0x000fec0003800000 */
.L_x_12:
[----:B------:R-:W-:Y:S01]  /*0c90*/  LOP3.LUT R9, R13, 0x80000, RZ, 0xfc, !PT ;  /* 0x000800000d097812 */ /* 0x000fe200078efcff */
[----:B------:R-:W-:-:S07]  /*0ca0*/  IMAD.MOV.U32 R8, RZ, RZ, R12 ;  /* 0x000000ffff087224 */ /* 0x000fce00078e000c */
.L_x_11:
[----:B------:R-:W-:Y:S05]  /*0cb0*/  BSYNC.RECONVERGENT B1 ;  /* 0x0000000000017941 */ /* 0x000fea0003800200 */
.L_x_9:
[----:B------:R-:W-:Y:S02]  /*0cc0*/  IMAD.MOV.U32 R10, RZ, RZ, R8 ;  /* 0x000000ffff0a7224 */ /* 0x000fe400078e0008 */
[----:B------:R-:W-:Y:S02]  /*0cd0*/  IMAD.MOV.U32 R11, RZ, RZ, R9 ;  /* 0x000000ffff0b7224 */ /* 0x000fe400078e0009 */
[----:B------:R-:W-:Y:S02]  /*0ce0*/  IMAD.MOV.U32 R8, RZ, RZ, R2 ;  /* 0x000000ffff087224 */ /* 0x000fe400078e0002 */
[----:B------:R-:W-:-:S04]  /*0cf0*/  IMAD.MOV.U32 R9, RZ, RZ, 0x0 ;  /* 0x00000000ff097424 */ /* 0x000fc800078e00ff */
[----:B------:R-:W-:Y:S05]  /*0d00*/  RET.REL.NODEC R8 `(_Z21initialize_boundariesPfS_fiiii) ;  /* 0xfffffff008bc7950 */ /* 0x000fea0003c3ffff */
        .type           $_Z21initialize_boundariesPfS_fiiii$__internal_trig_reduction_slowpathd,@function
        .size           $_Z21initialize_boundariesPfS_fiiii$__internal_trig_reduction_slowpathd,(.L_x_23 - $_Z21initialize_boundariesPfS_fiiii$__internal_trig_reduction_slowpathd)
$_Z21initialize_boundariesPfS_fiiii$__internal_trig_reduction_slowpathd:
[--C-:B------:R-:W-:Y:S01]  /*0d10*/  SHF.R.U32.HI R8, RZ, 0x14, R9.reuse ;  /* 0x00000014ff087819 */ /* 0x100fe20000011609 */
[----:B------:R-:W-:Y:S02]  /*0d20*/  IMAD.MOV.U32 R17, RZ, RZ, R9 ;  /* 0x000000ffff117224 */ /* 0x000fe400078e0009 */
[----:B------:R-:W-:Y:S01]  /*0d30*/  IMAD.MOV.U32 R10, RZ, RZ, RZ ;  /* 0x000000ffff0a7224 */ /* 0x000fe200078e00ff */
[----:B------:R-:W-:-:S04]  /*0d40*/  LOP3.LUT R11, R8, 0x7ff, RZ, 0xc0, !PT ;  /* 0x000007ff080b7812 */ /* 0x000fc800078ec0ff */
[----:B------:R-:W-:-:S13]  /*0d50*/  ISETP.NE.AND P0, PT, R11, 0x7ff, PT ;  /* 0x000007ff0b00780c */ /* 0x000fda0003f05270 */
[----:B------:R-:W-:Y:S05]  /*0d60*/  @!P0 BRA `(.L_x_14) ;  /* 0x0000000800448947 */ /* 0x000fea0003800000 */
[----:B------:R-:W-:Y:S01]  /*0d70*/  VIADD R11, R11, 0xfffffc00 ;  /* 0xfffffc000b0b7836 */ /* 0x000fe20000000000 */
[----:B------:R-:W-:Y:S01]  /*0d80*/  BSSY.RECONVERGENT B1, `(.L_x_15) ;  /* 0x000002e000017945 */ /* 0x000fe20003800200 */
[----:B------:R-:W-:-:S03]  /*0d90*/  CS2R R14, SRZ ;  /* 0x00000000000e7805 */ /* 0x000fc6000001ff00 */
[----:B------:R-:W-:Y:S02]  /*0da0*/  SHF.R.U32.HI R10, RZ, 0x6, R11 ;  /* 0x00000006ff0a7819 */ /* 0x000fe4000001160b */
[----:B------:R-:W-:Y:S02]  /*0db0*/  ISETP.GE.U32.AND P0, PT, R11, 0x80, PT ;  /* 0x000000800b00780c */ /* 0x000fe40003f06070 */
[C---:B------:R-:W-:Y:S02]  /*0dc0*/  IADD3 R11, PT, PT, -R10.reuse, 0x13, RZ ;  /* 0x000000130a0b7810 */ /* 0x040fe40007ffe1ff */
[----:B------:R-:W-:Y:S02]  /*0dd0*/  IADD3 R27, PT, PT, -R10, 0xf, RZ ;  /* 0x0000000f0a1b7810 */ /* 0x000fe40007ffe1ff */
[----:B------:R-:W-:-:S04]  /*0de0*/  SEL R11, R11, 0x12, P0 ;  /* 0x000000120b0b7807 */ /* 0x000fc80000000000 */
[----:B------:R-:W-:-:S13]  /*0df0*/  ISETP.GE.AND P0, PT, R27, R11, PT ;  /* 0x0000000b1b00720c */ /* 0x000fda0003f06270 */
[----:B------:R-:W-:Y:S05]  /*0e00*/  @P0 BRA `(.L_x_16) ;  /* 0x0000000000940947 */ /* 0x000fea0003800000 */
[----:B------:R-:W0:Y:S01]  /*0e10*/  LDC.64 R12, c[0x0][0x358] ;  /* 0x0000d600ff0c7b82 */ /* 0x000e220000000a00 */
[C---:B------:R-:W-:Y:S01]  /*0e20*/  SHF.L.U64.HI R19, R16.reuse, 0xb, R17 ;  /* 0x0000000b10137819 */ /* 0x040fe20000010211 */
[----:B------:R-:W-:Y:S01]  /*0e30*/  BSSY.RECONVERGENT B2, `(.L_x_17) ;  /* 0x0000021000027945 */ /* 0x000fe20003800200 */
[----:B------:R-:W-:Y:S01]  /*0e40*/  IMAD.SHL.U32 R25, R16, 0x800, RZ ;  /* 0x0000080010197824 */ /* 0x000fe200078e00ff */
[----:B------:R-:W-:Y:S01]  /*0e50*/  IADD3 R24, PT, PT, RZ, -R10, -R11 ;  /* 0x8000000aff187210 */ /* 0x000fe20007ffe80b */
[----:B------:R-:W-:Y:S01]  /*0e60*/  IMAD.MOV.U32 R18, RZ, RZ, RZ ;  /* 0x000000ffff127224 */ /* 0x000fe200078e00ff */
[----:B------:R-:W-:Y:S02]  /*0e70*/  CS2R R14, SRZ ;  /* 0x00000000000e7805 */ /* 0x000fe4000001ff00 */
[----:B------:R-:W-:-:S07]  /*0e80*/  LOP3.LUT R19, R19, 0x80000000, RZ, 0xfc, !PT ;  /* 0x8000000013137812 */ /* 0x000fce00078efcff */
.L_x_18:
[----:B------:R-:W1:Y:S01]  /*0e90*/  LDC.64 R16, c[0x4][RZ] ;  /* 0x01000000ff107b82 */ /* 0x000e620000000a00 */
[----:B0-----:R-:W-:Y:S02]  /*0ea0*/  R2UR UR4, R12 ;  /* 0x000000000c0472ca */ /* 0x001fe400000e0000 */
[----:B------:R-:W-:Y:S01]  /*0eb0*/  R2UR UR5, R13 ;  /* 0x000000000d0572ca */ /* 0x000fe200000e0000 */
[----:B-1----:R-:W-:-:S12]  /*0ec0*/  IMAD.WIDE R16, R27, 0x8, R16 ;  /* 0x000000081b107825 */ /* 0x002fd800078e0210 */
[----:B------:R-:W2:Y:S01]  /*0ed0*/  LDG.E.64.CONSTANT R16, desc[UR4][R16.64] ;  /* 0x0000000410107981 */ /* 0x000ea2000c1e9b00 */
[----:B------:R-:W-:Y:S02]  /*0ee0*/  VIADD R24, R24, 0x1 ;  /* 0x0000000118187836 */ /* 0x000fe40000000000 */
[----:B------:R-:W-:Y:S02]  /*0ef0*/  VIADD R27, R27, 0x1 ;  /* 0x000000011b1b7836 */ /* 0x000fe40000000000 */
[----:B--2---:R-:W-:-:S04]  /*0f00*/  IMAD.WIDE.U32 R14, P2, R16, R25, R14 ;  /* 0x00000019100e7225 */ /* 0x004fc8000784000e */
[----:B------:R-:W-:Y:S02]  /*0f10*/  IMAD R29, R16, R19, RZ ;  /* 0x00000013101d7224 */ /* 0x000fe400078e02ff */
[C---:B------:R-:W-:Y:S02]  /*0f20*/  IMAD R26, R17.reuse, R25, RZ ;  /* 0x00000019111a7224 */ /* 0x040fe400078e02ff */
[----:B------:R-:W-:Y:S01]  /*0f30*/  IMAD R28, R17, R19, RZ ;  /* 0x00000013111c7224 */ /* 0x000fe200078e02ff */
[----:B------:R-:W-:Y:S01]  /*0f40*/  IADD3 R15, P0, PT, R29, R15, RZ ;  /* 0x0000000f1d0f7210 */ /* 0x000fe20007f1e0ff */
[C---:B------:R-:W-:Y:S02]  /*0f50*/  IMAD R29, R18.reuse, 0x8, R1 ;  /* 0x00000008121d7824 */ /* 0x040fe400078e0201 */
[----:B------:R-:W-:Y:S01]  /*0f60*/  VIADD R18, R18, 0x1 ;  /* 0x0000000112127836 */ /* 0x000fe20000000000 */
[----:B------:R-:W-:Y:S01]  /*0f70*/  IADD3 R15, P1, PT, R26, R15, RZ ;  /* 0x0000000f1a0f7210 */ /* 0x000fe20007f3e0ff */
[----:B------:R-:W-:-:S04]  /*0f80*/  IMAD.HI.U32 R26, R16, R19, RZ ;  /* 0x00000013101a7227 */ /* 0x000fc800078e00ff */
[----:B------:R-:W-:Y:S01]  /*0f90*/  IMAD.X R16, RZ, RZ, R26, P2 ;  /* 0x000000ffff107224 */ /* 0x000fe200010e061a */
[----:B------:R0:W-:Y:S01]  /*0fa0*/  STL.64 [R29], R14 ;  /* 0x0000000e1d007387 */ /* 0x0001e20000100a00 */
[----:B------:R-:W-:-:S05]  /*0fb0*/  IMAD.HI.U32 R26, R17, R25, RZ ;  /* 0x00000019111a7227 */ /* 0x000fca00078e00ff */
[----:B------:R-:W-:Y:S01]  /*0fc0*/  IADD3.X R16, P0, PT, R26, R16, RZ, P0, !PT ;  /* 0x000000101a107210 */ /* 0x000fe2000071e4ff */
[----:B------:R-:W-:-:S03]  /*0fd0*/  IMAD.HI.U32 R26, R17, R19, RZ ;  /* 0x00000013111a7227 */ /* 0x000fc600078e00ff */
[----:B------:R-:W-:Y:S01]  /*0fe0*/  IADD3.X R17, P1, PT, R28, R16, RZ, P1, !PT ;  /* 0x000000101c117210 */ /* 0x000fe20000f3e4ff */
[----:B------:R-:W-:Y:S01]  /*0ff0*/  IMAD.X R16, RZ, RZ, R26, P0 ;  /* 0x000000ffff107224 */ /* 0x000fe200000e061a */
[----:B------:R-:W-:-:S03]  /*1000*/  ISETP.NE.AND P0, PT, R24, -0xf, PT ;  /* 0xfffffff11800780c */ /* 0x000fc60003f05270 */
[----:B0-----:R-:W-:Y:S02]  /*1010*/  IMAD.X R15, RZ, RZ, R16, P1 ;  /* 0x000000ffff0f7224 */ /* 0x001fe400008e0610 */
[----:B------:R-:W-:-:S08]  /*1020*/  IMAD.MOV.U32 R14, RZ, RZ, R17 ;  /* 0x000000ffff0e7224 */ /* 0x000fd000078e0011 */
[----:B------:R-:W-:Y:S05]  /*1030*/  @P0 BRA `(.L_x_18) ;  /* 0xfffffffc00940947 */ /* 0x000fea000383ffff */
[----:B------:R-:W-:Y:S05]  /*1040*/  BSYNC.RECONVERGENT B2 ;  /* 0x0000000000027941 */ /* 0x000fea0003800200 */
.L_x_17:
[----:B------:R-:W-:-:S07]  /*1050*/  IMAD.MOV.U32 R27, RZ, RZ, R11 ;  /* 0x000000ffff1b7224 */ /* 0x000fce00078e000b */
.L_x_16:
[----:B------:R-:W-:Y:S05]  /*1060*/  BSYNC.RECONVERGENT B1 ;  /* 0x0000000000017941 */ /* 0x000fea0003800200 */
.L_x_15:
[----:B------:R-:W-:Y:S01]  /*1070*/  LOP3.LUT P0, R18, R8, 0x3f, RZ, 0xc0, !PT ;  /* 0x0000003f08127812 */ /* 0x000fe2000780c0ff */
[----:B------:R-:W-:-:S04]  /*1080*/  IMAD.IADD R10, R10, 0x1, R27 ;  /* 0x000000010a0a7824 */ /* 0x000fc800078e021b */
[----:B------:R-:W-:-:S05]  /*1090*/  IMAD.U32 R26, R10, 0x8, R1 ;  /* 0x000000080a1a7824 */ /* 0x000fca00078e0001 */
[----:B------:R0:W-:Y:S04]  /*10a0*/  STL.64 [R26+-0x78], R14 ;  /* 0xffff880e1a007387 */ /* 0x0001e80000100a00 */
[----:B------:R-:W2:Y:S04]  /*10b0*/  @P0 LDL.64 R24, [R1+0x8] ;  /* 0x0000080001180983 */ /* 0x000ea80000100a00 */
[----:B------:R-:W3:Y:S04]  /*10c0*/  LDL.64 R12, [R1+0x10] ;  /* 0x00001000010c7983 */ /* 0x000ee80000100a00 */
[----:B------:R-:W4:Y:S01]  /*10d0*/  LDL.64 R10, [R1+0x18] ;  /* 0x00001800010a7983 */ /* 0x000f220000100a00 */
[----:B------:R-:W-:Y:S01]  /*10e0*/  @P0 LOP3.LUT R8, R18, 0x3f, RZ, 0x3c, !PT ;  /* 0x0000003f12080812 */ /* 0x000fe200078e3cff */
[----:B------:R-:W-:Y:S01]  /*10f0*/  BSSY.RECONVERGENT B1, `(.L_x_19) ;  /* 0x0000034000017945 */ /* 0x000fe20003800200 */
[----:B--2---:R-:W-:-:S02]  /*1100*/  @P0 SHF.R.U64 R17, R24, 0x1, R25 ;  /* 0x0000000118110819 */ /* 0x004fc40000001219 */
[----:B------:R-:W-:Y:S02]  /*1110*/  @P0 SHF.R.U32.HI R19, RZ, 0x1, R25 ;  /* 0x00000001ff130819 */ /* 0x000fe40000011619 */
[C---:B---3--:R-:W-:Y:S02]  /*1120*/  @P0 SHF.L.U32 R25, R12.reuse, R18, RZ ;  /* 0x000000120c190219 */ /* 0x048fe400000006ff */
[----:B0-----:R-:W-:Y:S02]  /*1130*/  @P0 SHF.R.U64 R14, R17, R8, R19 ;  /* 0x00000008110e0219 */ /* 0x001fe40000001213 */
[--C-:B------:R-:W-:Y:S02]  /*1140*/  @P0 SHF.R.U32.HI R29, RZ, 0x1, R13.reuse ;  /* 0x00000001ff1d0819 */ /* 0x100fe4000001160d */
[C-C-:B------:R-:W-:Y:S02]  /*1150*/  @P0 SHF.R.U64 R27, R12.reuse, 0x1, R13.reuse ;  /* 0x000000010c1b0819 */ /* 0x140fe4000000120d */
[----:B------:R-:W-:-:S02]  /*1160*/  @P0 SHF.L.U64.HI R16, R12, R18, R13 ;  /* 0x000000120c100219 */ /* 0x000fc4000001020d */
[----:B------:R-:W-:Y:S02]  /*1170*/  @P0 SHF.R.U32.HI R15, RZ, R8, R19 ;  /* 0x00000008ff0f0219 */ /* 0x000fe40000011613 */
[----:B------:R-:W-:Y:S02]  /*1180*/  @P0 LOP3.LUT R12, R25, R14, RZ, 0xfc, !PT ;  /* 0x0000000e190c0212 */ /* 0x000fe400078efcff */
[----:B----4-:R-:W-:Y:S02]  /*1190*/  @P0 SHF.L.U32 R17, R10, R18, RZ ;  /* 0x000000120a110219 */ /* 0x010fe400000006ff */
[----:B------:R-:W-:Y:S01]  /*11a0*/  @P0 SHF.R.U64 R24, R27, R8, R29 ;  /* 0x000000081b180219 */ /* 0x000fe2000000121d */
[----:B------:R-:W-:Y:S01]  /*11b0*/  IMAD.SHL.U32 R14, R12, 0x4, RZ ;  /* 0x000000040c0e7824 */ /* 0x000fe200078e00ff */
[----:B------:R-:W-:Y:S02]  /*11c0*/  @P0 LOP3.LUT R13, R16, R15, RZ, 0xfc, !PT ;  /* 0x0000000f100d0212 */ /* 0x000fe400078efcff */
[----:B------:R-:W-:-:S02]  /*11d0*/  @P0 SHF.L.U64.HI R15, R10, R18, R11 ;  /* 0x000000120a0f0219 */ /* 0x000fc4000001020b */
[----:B------:R-:W-:Y:S02]  /*11e0*/  @P0 SHF.R.U32.HI R8, RZ, R8, R29 ;  /* 0x00000008ff080219 */ /* 0x000fe4000001161d */
[----:B------:R-:W-:Y:S02]  /*11f0*/  @P0 LOP3.LUT R10, R17, R24, RZ, 0xfc, !PT ;  /* 0x00000018110a0212 */ /* 0x000fe400078efcff */
[----:B------:R-:W-:Y:S02]  /*1200*/  SHF.L.U64.HI R12, R12, 0x2, R13 ;  /* 0x000000020c0c7819 */ /* 0x000fe4000001020d */
[----:B------:R-:W-:Y:S02]  /*1210*/  @P0 LOP3.LUT R11, R15, R8, RZ, 0xfc, !PT ;  /* 0x000000080f0b0212 */ /* 0x000fe400078efcff */
[----:B------:R-:W-:Y:S02]  /*1220*/  SHF.L.W.U32.HI R13, R13, 0x2, R10 ;  /* 0x000000020d0d7819 */ /* 0x000fe40000010e0a */
[----:B------:R-:W-:-:S02]  /*1230*/  IADD3 RZ, P0, PT, RZ, -R14, RZ ;  /* 0x8000000effff7210 */ /* 0x000fc40007f1e0ff */
[----:B------:R-:W-:Y:S02]  /*1240*/  LOP3.LUT R8, RZ, R12, RZ, 0x33, !PT ;  /* 0x0000000cff087212 */ /* 0x000fe400078e33ff */
[----:B------:R-:W-:Y:S02]  /*1250*/  SHF.L.W.U32.HI R10, R10, 0x2, R11 ;  /* 0x000000020a0a7819 */ /* 0x000fe40000010e0b */
[----:B------:R-:W-:Y:S02]  /*1260*/  LOP3.LUT R15, RZ, R13, RZ, 0x33, !PT ;  /* 0x0000000dff0f7212 */ /* 0x000fe400078e33ff */
[----:B------:R-:W-:Y:S02]  /*1270*/  IADD3.X R17, P0, PT, RZ, R8, RZ, P0, !PT ;  /* 0x00000008ff117210 */ /* 0x000fe4000071e4ff */
[----:B------:R-:W-:Y:S02]  /*1280*/  LOP3.LUT R8, RZ, R10, RZ, 0x33, !PT ;  /* 0x0000000aff087212 */ /* 0x000fe400078e33ff */
[----:B------:R-:W-:-:S02]  /*1290*/  IADD3.X R16, P1, PT, RZ, R15, RZ, P0, !PT ;  /* 0x0000000fff107210 */ /* 0x000fc4000073e4ff */
[----:B------:R-:W-:-:S03]  /*12a0*/  ISETP.GT.U32.AND P2, PT, R13, -0x1, PT ;  /* 0xffffffff0d00780c */ /* 0x000fc60003f44070 */
[----:B------:R-:W-:Y:S01]  /*12b0*/  IMAD.X R15, RZ, RZ, R8, P1 ;  /* 0x000000ffff0f7224 */ /* 0x000fe200008e0608 */
[----:B------:R-:W-:-:S04]  /*12c0*/  ISETP.GT.AND.EX P0, PT, R10, -0x1, PT, P2 ;  /* 0xffffffff0a00780c */ /* 0x000fc80003f04320 */
[----:B------:R-:W-:Y:S02]  /*12d0*/  SEL R8, R10, R15, P0 ;  /* 0x0000000f0a087207 */ /* 0x000fe40000000000 */
[----:B------:R-:W-:Y:S02]  /*12e0*/  SEL R19, R13, R16, P0 ;  /* 0x000000100d137207 */ /* 0x000fe40000000000 */
[----:B------:R-:W-:Y:S02]  /*12f0*/  ISETP.NE.U32.AND P1, PT, R8, RZ, PT ;  /* 0x000000ff0800720c */ /* 0x000fe40003f25070 */
[----:B------:R-:W-:Y:S02]  /*1300*/  SEL R17, R12, R17, P0 ;  /* 0x000000110c117207 */ /* 0x000fe40000000000 */
[----:B------:R-:W-:Y:S01]  /*1310*/  SEL R13, R19, R8, !P1 ;  /* 0x00000008130d7207 */ /* 0x000fe20004800000 */
[----:B------:R-:W-:-:S05]  /*1320*/  @!P0 IMAD.MOV R14, RZ, RZ, -R14 ;  /* 0x000000ffff0e8224 */ /* 0x000fca00078e0a0e */
[----:B------:R-:W0:Y:S02]  /*1330*/  FLO.U32 R13, R13 ;  /* 0x0000000d000d7300 */ /* 0x000e2400000e0000 */
[C---:B0-----:R-:W-:Y:S02]  /*1340*/  IADD3 R16, PT, PT, -R13.reuse, 0x1f, RZ ;  /* 0x0000001f0d107810 */ /* 0x041fe40007ffe1ff */
[----:B------:R-:W-:-:S03]  /*1350*/  IADD3 R15, PT, PT, -R13, 0x3f, RZ ;  /* 0x0000003f0d0f7810 */ /* 0x000fc60007ffe1ff */
[----:B------:R-:W-:-:S05]  /*1360*/  @P1 IMAD.MOV R15, RZ, RZ, R16 ;  /* 0x000000ffff0f1224 */ /* 0x000fca00078e0210 */
[----:B------:R-:W-:-:S13]  /*1370*/  ISETP.NE.AND P1, PT, R15, RZ, PT ;  /* 0x000000ff0f00720c */ /* 0x000fda0003f25270 */
[----:B------:R-:W-:Y:S05]  /*1380*/  @!P1 BRA `(.L_x_20) ;  /* 0x0000000000289947 */ /* 0x000fea0003800000 */
[C---:B------:R-:W-:Y:S02]  /*1390*/  LOP3.LUT R12, R15.reuse, 0x3f, RZ, 0xc0, !PT ;  /* 0x0000003f0f0c7812 */ /* 0x040fe400078ec0ff */
[--C-:B------:R-:W-:Y:S02]  /*13a0*/  SHF.R.U64 R14, R14, 0x1, R17.reuse ;  /* 0x000000010e0e7819 */ /* 0x100fe40000001211 */
[----:B------:R-:W-:Y:S02]  /*13b0*/  SHF.R.U32.HI R16, RZ, 0x1, R17 ;  /* 0x00000001ff107819 */ /* 0x000fe40000011611 */
[----:B------:R-:W-:Y:S02]  /*13c0*/  LOP3.LUT R13, R15, 0x3f, RZ, 0xc, !PT ;  /* 0x0000003f0f0d7812 */ /* 0x000fe400078e0cff */
[CC--:B------:R-:W-:Y:S02]  /*13d0*/  SHF.L.U64.HI R17, R19.reuse, R12.reuse, R8 ;  /* 0x0000000c13117219 */ /* 0x0c0fe40000010208 */
[----:B------:R-:W-:-:S02]  /*13e0*/  SHF.L.U32 R12, R19, R12, RZ ;  /* 0x0000000c130c7219 */ /* 0x000fc400000006ff */
[-CC-:B------:R-:W-:Y:S02]  /*13f0*/  SHF.R.U64 R19, R14, R13.reuse, R16.reuse ;  /* 0x0000000d0e137219 */ /* 0x180fe40000001210 */
[----:B------:R-:W-:Y:S02]  /*1400*/  SHF.R.U32.HI R8, RZ, R13, R16 ;  /* 0x0000000dff087219 */ /* 0x000fe40000011610 */
[----:B------:R-:W-:Y:S02]  /*1410*/  LOP3.LUT R19, R12, R19, RZ, 0xfc, !PT ;  /* 0x000000130c137212 */ /* 0x000fe400078efcff */
[----:B------:R-:W-:-:S07]  /*1420*/  LOP3.LUT R8, R17, R8, RZ, 0xfc, !PT ;  /* 0x0000000811087212 */ /* 0x000fce00078efcff */
.L_x_20:
[----:B------:R-:W-:Y:S05]  /*1430*/  BSYNC.RECONVERGENT B1 ;  /* 0x0000000000017941 */ /* 0x000fea0003800200 */
.L_x_19:
[----:B------:R-:W-:-:S04]  /*1440*/  IMAD.WIDE.U32 R16, R19, 0x2168c235, RZ ;  /* 0x2168c23513107825 */ /* 0x000fc800078e00ff */
[----:B------:R-:W-:Y:S01]  /*1450*/  IMAD.MOV.U32 R12, RZ, RZ, R17 ;  /* 0x000000ffff0c7224 */ /* 0x000fe200078e0011 */
[----:B------:R-:W-:Y:S01]  /*1460*/  IADD3 RZ, P1, PT, R16, R16, RZ ;  /* 0x0000001010ff7210 */ /* 0x000fe20007f3e0ff */
[----:B------:R-:W-:Y:S02]  /*1470*/  IMAD.MOV.U32 R13, RZ, RZ, RZ ;  /* 0x000000ffff0d7224 */ /* 0x000fe400078e00ff */
[----:B------:R-:W-:-:S04]  /*1480*/  IMAD.HI.U32 R14, R8, -0x36f0255e, RZ ;  /* 0xc90fdaa2080e7827 */ /* 0x000fc800078e00ff */
[----:B------:R-:W-:-:S04]  /*1490*/  IMAD.WIDE.U32 R12, R19, -0x36f0255e, R12 ;  /* 0xc90fdaa2130c7825 */ /* 0x000fc800078e000c */
[C---:B------:R-:W-:Y:S02]  /*14a0*/  IMAD R17, R8.reuse, -0x36f0255e, RZ ;  /* 0xc90fdaa208117824 */ /* 0x040fe400078e02ff */
[----:B------:R-:W-:-:S04]  /*14b0*/  IMAD.WIDE.U32 R12, P2, R8, 0x2168c235, R12 ;  /* 0x2168c235080c7825 */ /* 0x000fc8000784000c */
[----:B------:R-:W-:Y:S01]  /*14c0*/  IMAD.X R8, RZ, RZ, R14, P2 ;  /* 0x000000ffff087224 */ /* 0x000fe200010e060e */
[----:B------:R-:W-:Y:S02]  /*14d0*/  IADD3 R13, P2, PT, R17, R13, RZ ;  /* 0x0000000d110d7210 */ /* 0x000fe40007f5e0ff */
[----:B------:R-:W-:Y:S02]  /*14e0*/  IADD3.X RZ, P1, PT, R12, R12, RZ, P1, !PT ;  /* 0x0000000c0cff7210 */ /* 0x000fe40000f3e4ff */
[C---:B------:R-:W-:Y:S01]  /*14f0*/  ISETP.GT.U32.AND P3, PT, R13.reuse, RZ, PT ;  /* 0x000000ff0d00720c */ /* 0x040fe20003f64070 */
[----:B------:R-:W-:Y:S01]  /*1500*/  IMAD.X R8, RZ, RZ, R8, P2 ;  /* 0x000000ffff087224 */ /* 0x000fe200010e0608 */
[----:B------:R-:W-:-:S04]  /*1510*/  IADD3.X R12, P2, PT, R13, R13, RZ, P1, !PT ;  /* 0x0000000d0d0c7210 */ /* 0x000fc80000f5e4ff */
[C---:B------:R-:W-:Y:S01]  /*1520*/  ISETP.GT.AND.EX P1, PT, R8.reuse, RZ, PT, P3 ;  /* 0x000000ff0800720c */ /* 0x040fe20003f24330 */
[----:B------:R-:W-:-:S03]  /*1530*/  IMAD.X R17, R8, 0x1, R8, P2 ;  /* 0x0000000108117824 */ /* 0x000fc600010e0608 */
[----:B------:R-:W-:Y:S02]  /*1540*/  SEL R12, R12, R13, P1 ;  /* 0x0000000d0c0c7207 */ /* 0x000fe40000800000 */
[----:B------:R-:W-:Y:S02]  /*1550*/  SEL R13, R17, R8, P1 ;  /* 0x00000008110d7207 */ /* 0x000fe40000800000 */
[----:B------:R-:W-:Y:S02]  /*1560*/  IADD3 R16, P2, PT, R12, 0x1, RZ ;  /* 0x000000010c107810 */ /* 0x000fe40007f5e0ff */
[----:B------:R-:W-:Y:S02]  /*1570*/  SEL R8, RZ, 0xffffffff, !P1 ;  /* 0xffffffffff087807 */ /* 0x000fe40004800000 */
[----:B------:R-:W-:Y:S01]  /*1580*/  LOP3.LUT P1, R9, R9, 0x80000000, RZ, 0xc0, !PT ;  /* 0x8000000009097812 */ /* 0x000fe2000782c0ff */
[----:B------:R-:W-:Y:S02]  /*1590*/  IMAD.X R13, RZ, RZ, R13, P2 ;  /* 0x000000ffff0d7224 */ /* 0x000fe400010e060d */
[----:B------:R-:W-:Y:S01]  /*15a0*/  IMAD.IADD R8, R8, 0x1, -R15 ;  /* 0x0000000108087824 */ /* 0x000fe200078e0a0f */
[----:B------:R-:W-:-:S02]  /*15b0*/  SHF.R.U32.HI R15, RZ, 0x1e, R11 ;  /* 0x0000001eff0f7819 */ /* 0x000fc4000001160b */
[----:B------:R-:W-:Y:S01]  /*15c0*/  SHF.R.U64 R16, R16, 0xa, R13 ;  /* 0x0000000a10107819 */ /* 0x000fe2000000120d */
[----:B------:R-:W-:Y:S01]  /*15d0*/  IMAD.SHL.U32 R8, R8, 0x100000, RZ ;  /* 0x0010000008087824 */ /* 0x000fe200078e00ff */
[----:B------:R-:W-:Y:S02]  /*15e0*/  LEA.HI R10, R10, R15, RZ, 0x1 ;  /* 0x0000000f0a0a7211 */ /* 0x000fe400078f08ff */
[----:B------:R-:W-:Y:S02]  /*15f0*/  IADD3 R16, P2, PT, R16, 0x1, RZ ;  /* 0x0000000110107810 */ /* 0x000fe40007f5e0ff */
[----:B------:R-:W-:Y:S01]  /*1600*/  @!P0 LOP3.LUT R9, R9, 0x80000000, RZ, 0x3c, !PT ;  /* 0x8000000009098812 */ /* 0x000fe200078e3cff */
[----:B------:R-:W-:Y:S01]  /*1610*/  @P1 IMAD.MOV R10, RZ, RZ, -R10 ;  /* 0x000000ffff0a1224 */ /* 0x000fe200078e0a0a */
[----:B------:R-:W-:-:S04]  /*1620*/  LEA.HI.X R13, R13, RZ, RZ, 0x16, P2 ;  /* 0x000000ff0d0d7211 */ /* 0x000fc800010fb4ff */
[--C-:B------:R-:W-:Y:S02]  /*1630*/  SHF.R.U64 R16, R16, 0x1, R13.reuse ;  /* 0x0000000110107819 */ /* 0x100fe4000000120d */
[----:B------:R-:W-:Y:S02]  /*1640*/  SHF.R.U32.HI R11, RZ, 0x1, R13 ;  /* 0x00000001ff0b7819 */ /* 0x000fe4000001160d */
[----:B------:R-:W-:-:S04]  /*1650*/  IADD3 R16, P2, P3, RZ, RZ, R16 ;  /* 0x000000ffff107210 */ /* 0x000fc80007b5e010 */
[----:B------:R-:W-:-:S04]  /*1660*/  IADD3.X R8, PT, PT, R8, 0x3fe00000, R11, P2, P3 ;  /* 0x3fe0000008087810 */ /* 0x000fc800017e640b */
[----:B------:R-:W-:-:S07]  /*1670*/  LOP3.LUT R17, R8, R9, RZ, 0xfc, !PT ;  /* 0x0000000908117212 */ /* 0x000fce00078efcff */
.L_x_14:
[----:B------:R-:W-:Y:S02]  /*1680*/  IMAD.MOV.U32 R8, RZ, RZ, R2 ;  /* 0x000000ffff087224 */ /* 0x000fe400078e0002 */
[----:B------:R-:W-:-:S04]  /*1690*/  IMAD.MOV.U32 R9, RZ, RZ, 0x0 ;  /* 0x00000000ff097424 */ /* 0x000fc800078e00ff */
[----:B------:R-:W-:Y:S05]  /*16a0*/  RET.REL.NODEC R8 `(_Z21initialize_boundariesPfS_fiiii) ;  /* 0xffffffe808547950 */ /* 0x000fea0003c3ffff */
.L_x_21:
        /* <DEDUP_REMOVED lines=13> */
.L_x_23:


//--------------------- .nv.global.init           --------------------------
	.section	.nv.global.init,"aw",@progbits
	.align	16
.nv.global.init:
	.type		__cudart_sin_cos_coeffs,@object
	.size		__cudart_sin_cos_coeffs,(__cudart_i2opi_d - __cudart_sin_cos_coeffs)
__cudart_sin_cos_coeffs:
        /*0000*/ 	.byte	0x46, 0xd2, 0xb0, 0x2c, 0xf1, 0xe5, 0x5a, 0xbe, 0x92, 0xe3, 0xac, 0x69, 0xe3, 0x1d, 0xc7, 0x3e
        /*0010*/ 	.byte	0xa1, 0x62, 0xdb, 0x19, 0xa0, 0x01, 0x2a, 0xbf, 0x18, 0x08, 0x11, 0x11, 0x11, 0x11, 0x81, 0x3f
        /*0020*/ 	.byte	0x54, 0x55, 0x55, 0x55, 0x55, 0x55, 0xc5, 0xbf, 0x00, 0x00, 0x00, 0x00, 0x00, 0x00, 0x00, 0x00
        /*0030*/ 	.byte	0x00, 0x00, 0x00, 0x00, 0x00, 0x00, 0x00, 0x00, 0x64, 0x81, 0xfd, 0x20, 0x83, 0xff, 0xa8, 0xbd
        /*0040*/ 	.byte	0x28, 0x85, 0xef, 0xc1, 0xa7, 0xee, 0x21, 0x3e, 0xd9, 0xe6, 0x06, 0x8e, 0x4f, 0x7e, 0x92, 0xbe
        /*0050*/ 	.byte	0xe9, 0xbc, 0xdd, 0x19, 0xa0, 0x01, 0xfa, 0x3e, 0x47, 0x5d, 0xc1, 0x16, 0x6c, 0xc1, 0x56, 0xbf
        /*0060*/ 	.byte	0x51, 0x55, 0x55, 0x55, 0x55, 0x55, 0xa5, 0x3f, 0x00, 0x00, 0x00, 0x00, 0x00, 0x00, 0xe0, 0xbf
        /*0070*/ 	.byte	0x00, 0x00, 0x00, 0x00, 0x00, 0x00, 0xf0, 0x3f, 0x00, 0x00, 0x00, 0x00, 0x00, 0x00, 0x00, 0x00
	.type		__cudart_i2opi_d,@object
	.size		__cudart_i2opi_d,(.L_0 - __cudart_i2opi_d)
__cudart_i2opi_d:
        /* <DEDUP_REMOVED lines=9> */
.L_0:


//--------------------- .nv.shared.reserved.0     --------------------------
	.section	.nv.shared.reserved.0,"aw",@nobits
	.weak		__nv_reservedSMEM_offset_0_alias
	.size		__nv_reservedSMEM_offset_0_alias, 0, 64
	.other		__nv_reservedSMEM_offset_0_alias,@"STO_CUDA_RESERVED_SHARED STV_DEFAULT"
__nv_reservedSMEM_offset_0_alias:
	.zero		0
	.zero		64


//--------------------- .nv.constant0._Z13jacobi_kernelILi32ELi32EEvPfPKfS0_iiib --------------------------
	.section	.nv.constant0._Z13jacobi_kernelILi32ELi32EEvPfPKfS0_iiib,"a",@progbits
	.sectionflags	@""
	.align	4
.nv.constant0._Z13jacobi_kernelILi32ELi32EEvPfPKfS0_iiib:
	.zero		933


//--------------------- .nv.constant0._Z21initialize_boundariesPfS_fiiii --------------------------
	.section	.nv.constant0._Z21initialize_boundariesPfS_fiiii,"a",@progbits
	.sectionflags	@""
	.align	4
.nv.constant0._Z21initialize_boundariesPfS_fiiii:
	.zero		932


//--------------------- SYMBOLS --------------------------

	.type		.nv.reservedSmem.offset0,@object
	.size		.nv.reservedSmem.offset0,0x4
